//
// Generated by NVIDIA NVVM Compiler
//
// Compiler Build ID: CL-36424714
// Cuda compilation tools, release 13.0, V13.0.88
// Based on NVVM 20.0.0
//

.version 9.0
.target sm_100
.address_size 64

	// .globl	_Z25elementMatrixMatrixKernelPiS_S_i

.visible .entry _Z25elementMatrixMatrixKernelPiS_S_i(
	.param .u64 .ptr .align 1 _Z25elementMatrixMatrixKernelPiS_S_i_param_0,
	.param .u64 .ptr .align 1 _Z25elementMatrixMatrixKernelPiS_S_i_param_1,
	.param .u64 .ptr .align 1 _Z25elementMatrixMatrixKernelPiS_S_i_param_2,
	.param .u32 _Z25elementMatrixMatrixKernelPiS_S_i_param_3
)
{
	.reg .pred 	%p<10>;
	.reg .b32 	%r<105>;
	.reg .b64 	%rd<67>;

	ld.param.u64 	%rd14, [_Z25elementMatrixMatrixKernelPiS_S_i_param_0];
	ld.param.u64 	%rd15, [_Z25elementMatrixMatrixKernelPiS_S_i_param_1];
	ld.param.u32 	%r30, [_Z25elementMatrixMatrixKernelPiS_S_i_param_3];
	cvta.to.global.u64 	%rd1, %rd15;
	cvta.to.global.u64 	%rd2, %rd14;
	mov.u32 	%r31, %ctaid.y;
	mov.u32 	%r32, %ntid.y;
	mov.u32 	%r33, %tid.y;
	mad.lo.s32 	%r1, %r31, %r32, %r33;
	mov.u32 	%r34, %ctaid.x;
	mov.u32 	%r35, %ntid.x;
	mov.u32 	%r36, %tid.x;
	mad.lo.s32 	%r2, %r34, %r35, %r36;
	max.s32 	%r37, %r1, %r2;
	setp.ge.s32 	%p1, %r37, %r30;
	@%p1 bra 	$L__BB0_13;
	mul.lo.s32 	%r3, %r30, %r1;
	and.b32  	%r4, %r30, 7;
	setp.lt.u32 	%p2, %r30, 8;
	mov.b32 	%r99, 0;
	mov.u32 	%r104, %r99;
	@%p2 bra 	$L__BB0_4;
	and.b32  	%r99, %r30, 2147483640;
	neg.s32 	%r93, %r99;
	mul.wide.s32 	%rd16, %r30, 4;
	add.s64 	%rd3, %rd1, %rd16;
	shl.b32 	%r7, %r30, 3;
	mul.wide.s32 	%rd17, %r30, 8;
	add.s64 	%rd4, %rd1, %rd17;
	mul.wide.s32 	%rd18, %r30, 12;
	add.s64 	%rd5, %rd1, %rd18;
	mul.wide.s32 	%rd19, %r30, 16;
	add.s64 	%rd6, %rd1, %rd19;
	mul.wide.s32 	%rd20, %r30, 20;
	add.s64 	%rd7, %rd1, %rd20;
	mul.wide.s32 	%rd21, %r30, 24;
	add.s64 	%rd8, %rd1, %rd21;
	mul.wide.s32 	%rd22, %r30, 28;
	add.s64 	%rd9, %rd1, %rd22;
	mul.wide.u32 	%rd23, %r3, 4;
	add.s64 	%rd24, %rd23, %rd2;
	add.s64 	%rd66, %rd24, 16;
	mov.b32 	%r104, 0;
	mov.u32 	%r92, %r2;
$L__BB0_3:
	.pragma "nounroll";
	mul.wide.s32 	%rd25, %r92, 4;
	add.s64 	%rd26, %rd3, %rd25;
	add.s64 	%rd27, %rd4, %rd25;
	add.s64 	%rd28, %rd5, %rd25;
	add.s64 	%rd29, %rd6, %rd25;
	add.s64 	%rd30, %rd7, %rd25;
	add.s64 	%rd31, %rd8, %rd25;
	add.s64 	%rd32, %rd9, %rd25;
	add.s64 	%rd33, %rd1, %rd25;
	ld.global.u32 	%r41, [%rd66+-16];
	ld.global.u32 	%r42, [%rd33];
	mad.lo.s32 	%r43, %r42, %r41, %r104;
	ld.global.u32 	%r44, [%rd66+-12];
	ld.global.u32 	%r45, [%rd26];
	mad.lo.s32 	%r46, %r45, %r44, %r43;
	ld.global.u32 	%r47, [%rd66+-8];
	ld.global.u32 	%r48, [%rd27];
	mad.lo.s32 	%r49, %r48, %r47, %r46;
	ld.global.u32 	%r50, [%rd66+-4];
	ld.global.u32 	%r51, [%rd28];
	mad.lo.s32 	%r52, %r51, %r50, %r49;
	ld.global.u32 	%r53, [%rd66];
	ld.global.u32 	%r54, [%rd29];
	mad.lo.s32 	%r55, %r54, %r53, %r52;
	ld.global.u32 	%r56, [%rd66+4];
	ld.global.u32 	%r57, [%rd30];
	mad.lo.s32 	%r58, %r57, %r56, %r55;
	ld.global.u32 	%r59, [%rd66+8];
	ld.global.u32 	%r60, [%rd31];
	mad.lo.s32 	%r61, %r60, %r59, %r58;
	ld.global.u32 	%r62, [%rd66+12];
	ld.global.u32 	%r63, [%rd32];
	mad.lo.s32 	%r104, %r63, %r62, %r61;
	add.s32 	%r93, %r93, 8;
	add.s32 	%r92, %r92, %r7;
	add.s64 	%rd66, %rd66, 32;
	setp.ne.s32 	%p3, %r93, 0;
	@%p3 bra 	$L__BB0_3;
$L__BB0_4:
	setp.eq.s32 	%p4, %r4, 0;
	@%p4 bra 	$L__BB0_12;
	and.b32  	%r17, %r30, 3;
	setp.lt.u32 	%p5, %r4, 4;
	@%p5 bra 	$L__BB0_7;
	add.s32 	%r65, %r99, %r3;
	mul.wide.u32 	%rd34, %r65, 4;
	add.s64 	%rd35, %rd2, %rd34;
	ld.global.u32 	%r66, [%rd35];
	mad.lo.s32 	%r67, %r99, %r30, %r2;
	mul.wide.s32 	%rd36, %r67, 4;
	add.s64 	%rd37, %rd1, %rd36;
	ld.global.u32 	%r68, [%rd37];
	mad.lo.s32 	%r69, %r68, %r66, %r104;
	cvt.u64.u32 	%rd38, %r3;
	cvt.u64.u32 	%rd39, %r99;
	add.s64 	%rd40, %rd39, %rd38;
	shl.b64 	%rd41, %rd40, 2;
	add.s64 	%rd42, %rd2, %rd41;
	ld.global.u32 	%r70, [%rd42+4];
	mul.wide.s32 	%rd43, %r30, 4;
	add.s64 	%rd44, %rd37, %rd43;
	ld.global.u32 	%r71, [%rd44];
	mad.lo.s32 	%r72, %r71, %r70, %r69;
	ld.global.u32 	%r73, [%rd42+8];
	add.s64 	%rd45, %rd44, %rd43;
	ld.global.u32 	%r74, [%rd45];
	mad.lo.s32 	%r75, %r74, %r73, %r72;
	ld.global.u32 	%r76, [%rd42+12];
	add.s64 	%rd46, %rd45, %rd43;
	ld.global.u32 	%r77, [%rd46];
	mad.lo.s32 	%r104, %r77, %r76, %r75;
	add.s32 	%r99, %r99, 4;
$L__BB0_7:
	setp.eq.s32 	%p6, %r17, 0;
	@%p6 bra 	$L__BB0_12;
	setp.eq.s32 	%p7, %r17, 1;
	@%p7 bra 	$L__BB0_10;
	add.s32 	%r79, %r99, %r3;
	mul.wide.u32 	%rd47, %r79, 4;
	add.s64 	%rd48, %rd2, %rd47;
	ld.global.u32 	%r80, [%rd48];
	mad.lo.s32 	%r81, %r99, %r30, %r2;
	mul.wide.s32 	%rd49, %r81, 4;
	add.s64 	%rd50, %rd1, %rd49;
	ld.global.u32 	%r82, [%rd50];
	mad.lo.s32 	%r83, %r82, %r80, %r104;
	cvt.u64.u32 	%rd51, %r3;
	cvt.u64.u32 	%rd52, %r99;
	add.s64 	%rd53, %rd52, %rd51;
	shl.b64 	%rd54, %rd53, 2;
	add.s64 	%rd55, %rd2, %rd54;
	ld.global.u32 	%r84, [%rd55+4];
	mul.wide.s32 	%rd56, %r30, 4;
	add.s64 	%rd57, %rd50, %rd56;
	ld.global.u32 	%r85, [%rd57];
	mad.lo.s32 	%r104, %r85, %r84, %r83;
	add.s32 	%r99, %r99, 2;
$L__BB0_10:
	and.b32  	%r86, %r30, 1;
	setp.eq.b32 	%p8, %r86, 1;
	not.pred 	%p9, %p8;
	@%p9 bra 	$L__BB0_12;
	add.s32 	%r87, %r99, %r3;
	mul.wide.u32 	%rd58, %r87, 4;
	add.s64 	%rd59, %rd2, %rd58;
	ld.global.u32 	%r88, [%rd59];
	mad.lo.s32 	%r89, %r99, %r30, %r2;
	mul.wide.s32 	%rd60, %r89, 4;
	add.s64 	%rd61, %rd1, %rd60;
	ld.global.u32 	%r90, [%rd61];
	mad.lo.s32 	%r104, %r90, %r88, %r104;
$L__BB0_12:
	ld.param.u64 	%rd65, [_Z25elementMatrixMatrixKernelPiS_S_i_param_2];
	add.s32 	%r91, %r3, %r2;
	cvta.to.global.u64 	%rd62, %rd65;
	mul.wide.s32 	%rd63, %r91, 4;
	add.s64 	%rd64, %rd62, %rd63;
	st.global.u32 	[%rd64], %r104;
$L__BB0_13:
	ret;

}
	// .globl	_Z21rowMatrixMatrixKernelPiS_S_i
.visible .entry _Z21rowMatrixMatrixKernelPiS_S_i(
	.param .u64 .ptr .align 1 _Z21rowMatrixMatrixKernelPiS_S_i_param_0,
	.param .u64 .ptr .align 1 _Z21rowMatrixMatrixKernelPiS_S_i_param_1,
	.param .u64 .ptr .align 1 _Z21rowMatrixMatrixKernelPiS_S_i_param_2,
	.param .u32 _Z21rowMatrixMatrixKernelPiS_S_i_param_3
)
{
	.reg .pred 	%p<13>;
	.reg .b32 	%r<145>;
	.reg .b64 	%rd<58>;

	ld.param.u64 	%rd4, [_Z21rowMatrixMatrixKernelPiS_S_i_param_0];
	ld.param.u64 	%rd5, [_Z21rowMatrixMatrixKernelPiS_S_i_param_1];
	ld.param.u32 	%r56, [_Z21rowMatrixMatrixKernelPiS_S_i_param_3];
	cvta.to.global.u64 	%rd1, %rd5;
	cvta.to.global.u64 	%rd2, %rd4;
	mov.u32 	%r57, %ctaid.y;
	mov.u32 	%r58, %ntid.y;
	mov.u32 	%r59, %tid.y;
	mad.lo.s32 	%r1, %r57, %r58, %r59;
	setp.ge.s32 	%p1, %r1, %r56;
	setp.lt.s32 	%p2, %r56, 1;
	or.pred  	%p3, %p1, %p2;
	@%p3 bra 	$L__BB1_14;
	mul.lo.s32 	%r2, %r56, %r1;
	add.s32 	%r3, %r56, -1;
	and.b32  	%r4, %r56, 7;
	and.b32  	%r5, %r56, 2147483640;
	neg.s32 	%r6, %r5;
	shl.b32 	%r7, %r56, 3;
	mul.lo.s32 	%r8, %r56, 3;
	mul.lo.s32 	%r9, %r56, 7;
	mov.b32 	%r123, 0;
	cvt.u64.u32 	%rd43, %r2;
$L__BB1_2:
	setp.lt.u32 	%p4, %r3, 7;
	mov.b32 	%r139, 0;
	mov.u32 	%r144, %r139;
	@%p4 bra 	$L__BB1_5;
	add.s32 	%r132, %r56, %r123;
	shl.b32 	%r64, %r56, 1;
	add.s32 	%r131, %r64, %r123;
	add.s32 	%r130, %r8, %r123;
	shl.b32 	%r65, %r56, 2;
	add.s32 	%r129, %r65, %r123;
	mad.lo.s32 	%r128, %r56, 5, %r123;
	mad.lo.s32 	%r127, %r56, 6, %r123;
	add.s32 	%r126, %r9, %r123;
	mov.b32 	%r144, 0;
	mov.u32 	%r124, %r2;
	mov.u32 	%r125, %r123;
	mov.u32 	%r133, %r6;
$L__BB1_4:
	.pragma "nounroll";
	mul.wide.u32 	%rd6, %r124, 4;
	add.s64 	%rd7, %rd2, %rd6;
	ld.global.u32 	%r66, [%rd7];
	mul.wide.u32 	%rd8, %r125, 4;
	add.s64 	%rd9, %rd1, %rd8;
	ld.global.u32 	%r67, [%rd9];
	mad.lo.s32 	%r68, %r67, %r66, %r144;
	ld.global.u32 	%r69, [%rd7+4];
	mul.wide.u32 	%rd10, %r132, 4;
	add.s64 	%rd11, %rd1, %rd10;
	ld.global.u32 	%r70, [%rd11];
	mad.lo.s32 	%r71, %r70, %r69, %r68;
	ld.global.u32 	%r72, [%rd7+8];
	mul.wide.u32 	%rd12, %r131, 4;
	add.s64 	%rd13, %rd1, %rd12;
	ld.global.u32 	%r73, [%rd13];
	mad.lo.s32 	%r74, %r73, %r72, %r71;
	ld.global.u32 	%r75, [%rd7+12];
	mul.wide.u32 	%rd14, %r130, 4;
	add.s64 	%rd15, %rd1, %rd14;
	ld.global.u32 	%r76, [%rd15];
	mad.lo.s32 	%r77, %r76, %r75, %r74;
	ld.global.u32 	%r78, [%rd7+16];
	mul.wide.u32 	%rd16, %r129, 4;
	add.s64 	%rd17, %rd1, %rd16;
	ld.global.u32 	%r79, [%rd17];
	mad.lo.s32 	%r80, %r79, %r78, %r77;
	ld.global.u32 	%r81, [%rd7+20];
	mul.wide.u32 	%rd18, %r128, 4;
	add.s64 	%rd19, %rd1, %rd18;
	ld.global.u32 	%r82, [%rd19];
	mad.lo.s32 	%r83, %r82, %r81, %r80;
	ld.global.u32 	%r84, [%rd7+24];
	mul.wide.u32 	%rd20, %r127, 4;
	add.s64 	%rd21, %rd1, %rd20;
	ld.global.u32 	%r85, [%rd21];
	mad.lo.s32 	%r86, %r85, %r84, %r83;
	ld.global.u32 	%r87, [%rd7+28];
	mul.wide.u32 	%rd22, %r126, 4;
	add.s64 	%rd23, %rd1, %rd22;
	ld.global.u32 	%r88, [%rd23];
	mad.lo.s32 	%r144, %r88, %r87, %r86;
	add.s32 	%r133, %r133, 8;
	add.s32 	%r132, %r132, %r7;
	add.s32 	%r131, %r131, %r7;
	add.s32 	%r130, %r130, %r7;
	add.s32 	%r129, %r129, %r7;
	add.s32 	%r128, %r128, %r7;
	add.s32 	%r127, %r127, %r7;
	add.s32 	%r126, %r126, %r7;
	add.s32 	%r125, %r125, %r7;
	add.s32 	%r124, %r124, 8;
	setp.ne.s32 	%p5, %r133, 0;
	mov.u32 	%r139, %r5;
	@%p5 bra 	$L__BB1_4;
$L__BB1_5:
	setp.eq.s32 	%p6, %r4, 0;
	@%p6 bra 	$L__BB1_13;
	add.s32 	%r90, %r4, -1;
	setp.lt.u32 	%p7, %r90, 3;
	@%p7 bra 	$L__BB1_8;
	add.s32 	%r91, %r139, %r2;
	mul.wide.u32 	%rd24, %r91, 4;
	add.s64 	%rd25, %rd2, %rd24;
	ld.global.u32 	%r92, [%rd25];
	mad.lo.s32 	%r93, %r139, %r56, %r123;
	mul.wide.u32 	%rd26, %r93, 4;
	add.s64 	%rd27, %rd1, %rd26;
	ld.global.u32 	%r94, [%rd27];
	mad.lo.s32 	%r95, %r94, %r92, %r144;
	cvt.u64.u32 	%rd29, %r139;
	add.s64 	%rd30, %rd29, %rd43;
	shl.b64 	%rd31, %rd30, 2;
	add.s64 	%rd32, %rd2, %rd31;
	ld.global.u32 	%r96, [%rd32+4];
	add.s32 	%r97, %r93, %r56;
	mul.wide.u32 	%rd33, %r97, 4;
	add.s64 	%rd34, %rd1, %rd33;
	ld.global.u32 	%r98, [%rd34];
	mad.lo.s32 	%r99, %r98, %r96, %r95;
	ld.global.u32 	%r100, [%rd32+8];
	add.s32 	%r101, %r97, %r56;
	mul.wide.u32 	%rd35, %r101, 4;
	add.s64 	%rd36, %rd1, %rd35;
	ld.global.u32 	%r102, [%rd36];
	mad.lo.s32 	%r103, %r102, %r100, %r99;
	ld.global.u32 	%r104, [%rd32+12];
	add.s32 	%r105, %r101, %r56;
	mul.wide.u32 	%rd37, %r105, 4;
	add.s64 	%rd38, %rd1, %rd37;
	ld.global.u32 	%r106, [%rd38];
	mad.lo.s32 	%r144, %r106, %r104, %r103;
	add.s32 	%r139, %r139, 4;
$L__BB1_8:
	and.b32  	%r108, %r56, 3;
	setp.eq.s32 	%p8, %r108, 0;
	@%p8 bra 	$L__BB1_13;
	setp.eq.s32 	%p9, %r108, 1;
	@%p9 bra 	$L__BB1_11;
	add.s32 	%r109, %r139, %r2;
	mul.wide.u32 	%rd39, %r109, 4;
	add.s64 	%rd40, %rd2, %rd39;
	ld.global.u32 	%r110, [%rd40];
	mad.lo.s32 	%r111, %r139, %r56, %r123;
	mul.wide.u32 	%rd41, %r111, 4;
	add.s64 	%rd42, %rd1, %rd41;
	ld.global.u32 	%r112, [%rd42];
	mad.lo.s32 	%r113, %r112, %r110, %r144;
	cvt.u64.u32 	%rd44, %r139;
	add.s64 	%rd45, %rd44, %rd43;
	shl.b64 	%rd46, %rd45, 2;
	add.s64 	%rd47, %rd2, %rd46;
	ld.global.u32 	%r114, [%rd47+4];
	add.s32 	%r115, %r111, %r56;
	mul.wide.u32 	%rd48, %r115, 4;
	add.s64 	%rd49, %rd1, %rd48;
	ld.global.u32 	%r116, [%rd49];
	mad.lo.s32 	%r144, %r116, %r114, %r113;
	add.s32 	%r139, %r139, 2;
$L__BB1_11:
	and.b32  	%r117, %r56, 1;
	setp.eq.b32 	%p10, %r117, 1;
	not.pred 	%p11, %p10;
	@%p11 bra 	$L__BB1_13;
	add.s32 	%r118, %r139, %r2;
	mul.wide.u32 	%rd50, %r118, 4;
	add.s64 	%rd51, %rd2, %rd50;
	ld.global.u32 	%r119, [%rd51];
	mad.lo.s32 	%r120, %r139, %r56, %r123;
	mul.wide.u32 	%rd52, %r120, 4;
	add.s64 	%rd53, %rd1, %rd52;
	ld.global.u32 	%r121, [%rd53];
	mad.lo.s32 	%r144, %r121, %r119, %r144;
$L__BB1_13:
	ld.param.u64 	%rd57, [_Z21rowMatrixMatrixKernelPiS_S_i_param_2];
	add.s32 	%r122, %r123, %r2;
	cvta.to.global.u64 	%rd54, %rd57;
	mul.wide.u32 	%rd55, %r122, 4;
	add.s64 	%rd56, %rd54, %rd55;
	st.global.u32 	[%rd56], %r144;
	add.s32 	%r123, %r123, 1;
	setp.ne.s32 	%p12, %r123, %r56;
	@%p12 bra 	$L__BB1_2;
$L__BB1_14:
	ret;

}
	// .globl	_Z24columnMatrixMatrixKernelPiS_S_i
.visible .entry _Z24columnMatrixMatrixKernelPiS_S_i(
	.param .u64 .ptr .align 1 _Z24columnMatrixMatrixKernelPiS_S_i_param_0,
	.param .u64 .ptr .align 1 _Z24columnMatrixMatrixKernelPiS_S_i_param_1,
	.param .u64 .ptr .align 1 _Z24columnMatrixMatrixKernelPiS_S_i_param_2,
	.param .u32 _Z24columnMatrixMatrixKernelPiS_S_i_param_3
)
{
	.reg .pred 	%p<12>;
	.reg .b32 	%r<109>;
	.reg .b64 	%rd<49>;

	ld.param.u64 	%rd5, [_Z24columnMatrixMatrixKernelPiS_S_i_param_0];
	ld.param.u64 	%rd6, [_Z24columnMatrixMatrixKernelPiS_S_i_param_1];
	ld.param.u64 	%rd4, [_Z24columnMatrixMatrixKernelPiS_S_i_param_2];
	ld.param.u32 	%r36, [_Z24columnMatrixMatrixKernelPiS_S_i_param_3];
	cvta.to.global.u64 	%rd1, %rd6;
	cvta.to.global.u64 	%rd2, %rd5;
	mov.u32 	%r37, %ctaid.x;
	mov.u32 	%r38, %ntid.x;
	mov.u32 	%r39, %tid.x;
	mad.lo.s32 	%r1, %r37, %r38, %r39;
	setp.ge.s32 	%p1, %r1, %r36;
	setp.lt.s32 	%p2, %r36, 1;
	or.pred  	%p3, %p1, %p2;
	@%p3 bra 	$L__BB2_14;
	add.s32 	%r2, %r36, -1;
	and.b32  	%r3, %r36, 7;
	add.s32 	%r4, %r3, -1;
	and.b32  	%r5, %r36, 3;
	and.b32  	%r6, %r36, 2147483640;
	and.b32  	%r7, %r36, 1;
	neg.s32 	%r8, %r6;
	shl.b32 	%r9, %r36, 3;
	cvta.to.global.u64 	%rd3, %rd4;
	mov.b32 	%r94, 0;
	mul.wide.u32 	%rd41, %r36, 4;
$L__BB2_2:
	setp.lt.u32 	%p4, %r2, 7;
	mul.lo.s32 	%r11, %r94, %r36;
	mov.b32 	%r103, 0;
	mov.u32 	%r108, %r103;
	@%p4 bra 	$L__BB2_5;
	mov.b32 	%r108, 0;
	mov.u32 	%r95, %r11;
	mov.u32 	%r96, %r1;
	mov.u32 	%r97, %r8;
$L__BB2_4:
	.pragma "nounroll";
	mul.wide.u32 	%rd7, %r95, 4;
	add.s64 	%rd8, %rd2, %rd7;
	ld.global.u32 	%r44, [%rd8];
	mul.wide.s32 	%rd9, %r96, 4;
	add.s64 	%rd10, %rd1, %rd9;
	ld.global.u32 	%r45, [%rd10];
	mad.lo.s32 	%r46, %r45, %r44, %r108;
	ld.global.u32 	%r47, [%rd8+4];
	mul.wide.u32 	%rd11, %r36, 4;
	add.s64 	%rd12, %rd10, %rd11;
	ld.global.u32 	%r48, [%rd12];
	mad.lo.s32 	%r49, %r48, %r47, %r46;
	ld.global.u32 	%r50, [%rd8+8];
	add.s64 	%rd13, %rd12, %rd11;
	ld.global.u32 	%r51, [%rd13];
	mad.lo.s32 	%r52, %r51, %r50, %r49;
	ld.global.u32 	%r53, [%rd8+12];
	add.s64 	%rd14, %rd13, %rd11;
	ld.global.u32 	%r54, [%rd14];
	mad.lo.s32 	%r55, %r54, %r53, %r52;
	ld.global.u32 	%r56, [%rd8+16];
	add.s64 	%rd15, %rd14, %rd11;
	ld.global.u32 	%r57, [%rd15];
	mad.lo.s32 	%r58, %r57, %r56, %r55;
	ld.global.u32 	%r59, [%rd8+20];
	add.s64 	%rd16, %rd15, %rd11;
	ld.global.u32 	%r60, [%rd16];
	mad.lo.s32 	%r61, %r60, %r59, %r58;
	ld.global.u32 	%r62, [%rd8+24];
	add.s64 	%rd17, %rd16, %rd11;
	ld.global.u32 	%r63, [%rd17];
	mad.lo.s32 	%r64, %r63, %r62, %r61;
	ld.global.u32 	%r65, [%rd8+28];
	add.s64 	%rd18, %rd17, %rd11;
	ld.global.u32 	%r66, [%rd18];
	mad.lo.s32 	%r108, %r66, %r65, %r64;
	add.s32 	%r97, %r97, 8;
	add.s32 	%r96, %r96, %r9;
	add.s32 	%r95, %r95, 8;
	setp.ne.s32 	%p5, %r97, 0;
	mov.u32 	%r103, %r6;
	@%p5 bra 	$L__BB2_4;
$L__BB2_5:
	setp.eq.s32 	%p6, %r3, 0;
	@%p6 bra 	$L__BB2_13;
	setp.lt.u32 	%p7, %r4, 3;
	@%p7 bra 	$L__BB2_8;
	add.s32 	%r68, %r103, %r11;
	mul.wide.u32 	%rd19, %r68, 4;
	add.s64 	%rd20, %rd2, %rd19;
	ld.global.u32 	%r69, [%rd20];
	mad.lo.s32 	%r70, %r103, %r36, %r1;
	mul.wide.s32 	%rd21, %r70, 4;
	add.s64 	%rd22, %rd1, %rd21;
	ld.global.u32 	%r71, [%rd22];
	mad.lo.s32 	%r72, %r71, %r69, %r108;
	cvt.u64.u32 	%rd23, %r11;
	cvt.u64.u32 	%rd24, %r103;
	add.s64 	%rd25, %rd24, %rd23;
	shl.b64 	%rd26, %rd25, 2;
	add.s64 	%rd27, %rd2, %rd26;
	ld.global.u32 	%r73, [%rd27+4];
	add.s64 	%rd29, %rd22, %rd41;
	ld.global.u32 	%r74, [%rd29];
	mad.lo.s32 	%r75, %r74, %r73, %r72;
	ld.global.u32 	%r76, [%rd27+8];
	add.s64 	%rd30, %rd29, %rd41;
	ld.global.u32 	%r77, [%rd30];
	mad.lo.s32 	%r78, %r77, %r76, %r75;
	ld.global.u32 	%r79, [%rd27+12];
	add.s64 	%rd31, %rd30, %rd41;
	ld.global.u32 	%r80, [%rd31];
	mad.lo.s32 	%r108, %r80, %r79, %r78;
	add.s32 	%r103, %r103, 4;
$L__BB2_8:
	setp.eq.s32 	%p8, %r5, 0;
	@%p8 bra 	$L__BB2_13;
	setp.eq.s32 	%p9, %r5, 1;
	@%p9 bra 	$L__BB2_11;
	add.s32 	%r82, %r103, %r11;
	mul.wide.u32 	%rd32, %r82, 4;
	add.s64 	%rd33, %rd2, %rd32;
	ld.global.u32 	%r83, [%rd33];
	mad.lo.s32 	%r84, %r103, %r36, %r1;
	mul.wide.s32 	%rd34, %r84, 4;
	add.s64 	%rd35, %rd1, %rd34;
	ld.global.u32 	%r85, [%rd35];
	mad.lo.s32 	%r86, %r85, %r83, %r108;
	cvt.u64.u32 	%rd36, %r11;
	cvt.u64.u32 	%rd37, %r103;
	add.s64 	%rd38, %rd37, %rd36;
	shl.b64 	%rd39, %rd38, 2;
	add.s64 	%rd40, %rd2, %rd39;
	ld.global.u32 	%r87, [%rd40+4];
	add.s64 	%rd42, %rd35, %rd41;
	ld.global.u32 	%r88, [%rd42];
	mad.lo.s32 	%r108, %r88, %r87, %r86;
	add.s32 	%r103, %r103, 2;
$L__BB2_11:
	setp.eq.s32 	%p10, %r7, 0;
	@%p10 bra 	$L__BB2_13;
	add.s32 	%r89, %r103, %r11;
	mul.wide.u32 	%rd43, %r89, 4;
	add.s64 	%rd44, %rd2, %rd43;
	ld.global.u32 	%r90, [%rd44];
	mad.lo.s32 	%r91, %r103, %r36, %r1;
	mul.wide.s32 	%rd45, %r91, 4;
	add.s64 	%rd46, %rd1, %rd45;
	ld.global.u32 	%r92, [%rd46];
	mad.lo.s32 	%r108, %r92, %r90, %r108;
$L__BB2_13:
	add.s32 	%r93, %r11, %r1;
	mul.wide.s32 	%rd47, %r93, 4;
	add.s64 	%rd48, %rd3, %rd47;
	st.global.u32 	[%rd48], %r108;
	add.s32 	%r94, %r94, 1;
	setp.ne.s32 	%p11, %r94, %r36;
	@%p11 bra 	$L__BB2_2;
$L__BB2_14:
	ret;

}


// ===== COMPILED SASS (sm_100) =====

	.target	sm_100

	.elftype	@"ET_EXEC"


//--------------------- .note.nv.tkinfo           --------------------------
	.section	.note.nv.tkinfo,"",@"SHT_NOTE"
	.sectionflags	@"SHF_NOTE_NV_TKINFO"
	.tkinfo
        /*0018*/ 	.word	0x00000002
        /*0030*/ 	.string	""
        /*0030*/ 	.string	"ptxas"
        /*0030*/ 	.string	"Cuda compilation tools, release 13.0, V13.0.88"
        /*0030*/ 	.string	"Build cuda_13.0.r13.0/compiler.36424714_0"
        /*0030*/ 	.string	"-arch sm_100 -m 64 "



//--------------------- .note.nv.cuinfo           --------------------------
	.section	.note.nv.cuinfo,"",@"SHT_NOTE"
	.sectionflags	@"SHF_NOTE_NV_CUINFO"
        /*0018*/ 	.short	0x0002
        /*001a*/ 	.short	0x0064
        /*001c*/ 	.short	0x0082
	.zero		2


//--------------------- .nv.info                  --------------------------
	.section	.nv.info,"",@"SHT_CUDA_INFO"
	.align	4


	//----- nvinfo : EIATTR_REGCOUNT
	.align		4
        /*0000*/ 	.byte	0x04, 0x2f
        /*0002*/ 	.short	(.L_1 - .L_0)
	.align		4
.L_0:
        /*0004*/ 	.word	index@(_Z25elementMatrixMatrixKernelPiS_S_i)
        /*0008*/ 	.word	0x0000001e


	//----- nvinfo : EIATTR_FRAME_SIZE
	.align		4
.L_1:
        /*000c*/ 	.byte	0x04, 0x11
        /*000e*/ 	.short	(.L_3 - .L_2)
	.align		4
.L_2:
        /*0010*/ 	.word	index@(_Z25elementMatrixMatrixKernelPiS_S_i)
        /*0014*/ 	.word	0x00000000


	//----- nvinfo : EIATTR_REGCOUNT
	.align		4
.L_3:
        /*0018*/ 	.byte	0x04, 0x2f
        /*001a*/ 	.short	(.L_5 - .L_4)
	.align		4
.L_4:
        /*001c*/ 	.word	index@(_Z21rowMatrixMatrixKernelPiS_S_i)
        /*0020*/ 	.word	0x00000020


	//----- nvinfo : EIATTR_FRAME_SIZE
	.align		4
.L_5:
        /*0024*/ 	.byte	0x04, 0x11
        /*0026*/ 	.short	(.L_7 - .L_6)
	.align		4
.L_6:
        /*0028*/ 	.word	index@(_Z21rowMatrixMatrixKernelPiS_S_i)
        /*002c*/ 	.word	0x00000000


	//----- nvinfo : EIATTR_REGCOUNT
	.align		4
.L_7:
        /*0030*/ 	.byte	0x04, 0x2f
        /*0032*/ 	.short	(.L_9 - .L_8)
	.align		4
.L_8:
        /*0034*/ 	.word	index@(_Z24columnMatrixMatrixKernelPiS_S_i)
        /*0038*/ 	.word	0x00000020


	//----- nvinfo : EIATTR_FRAME_SIZE
	.align		4
.L_9:
        /*003c*/ 	.byte	0x04, 0x11
        /*003e*/ 	.short	(.L_11 - .L_10)
	.align		4
.L_10:
        /*0040*/ 	.word	index@(_Z24columnMatrixMatrixKernelPiS_S_i)
        /*0044*/ 	.word	0x00000000


	//----- nvinfo : EIATTR_MIN_STACK_SIZE
	.align		4
.L_11:
        /*0048*/ 	.byte	0x04, 0x12
        /*004a*/ 	.short	(.L_13 - .L_12)
	.align		4
.L_12:
        /*004c*/ 	.word	index@(_Z24columnMatrixMatrixKernelPiS_S_i)
        /*0050*/ 	.word	0x00000000


	//----- nvinfo : EIATTR_MIN_STACK_SIZE
	.align		4
.L_13:
        /*0054*/ 	.byte	0x04, 0x12
        /*0056*/ 	.short	(.L_15 - .L_14)
	.align		4
.L_14:
        /*0058*/ 	.word	index@(_Z21rowMatrixMatrixKernelPiS_S_i)
        /*005c*/ 	.word	0x00000000


	//----- nvinfo : EIATTR_MIN_STACK_SIZE
	.align		4
.L_15:
        /*0060*/ 	.byte	0x04, 0x12
        /*0062*/ 	.short	(.L_17 - .L_16)
	.align		4
.L_16:
        /*0064*/ 	.word	index@(_Z25elementMatrixMatrixKernelPiS_S_i)
        /*0068*/ 	.word	0x00000000
.L_17:


//--------------------- .nv.compat                --------------------------
	.section	.nv.compat,"",@"SHT_CUDA_COMPAT_INFO"
	.align	4
        /*0000*/ 	.byte	0x02, 0x09, 0x00, 0x00, 0x02, 0x02, 0x01, 0x00, 0x02, 0x05, 0x05, 0x00, 0x03, 0x07, 0x01, 0x01
        /*0010*/ 	.byte	0x02, 0x03, 0x00, 0x00, 0x02, 0x06, 0x01, 0x00, 0x04, 0x0b, 0x08, 0x00, 0x09, 0x00, 0x00, 0x00
        /*0020*/ 	.byte	0x00, 0x00, 0x00, 0x00


//--------------------- .nv.info._Z24columnMatrixMatrixKernelPiS_S_i --------------------------
	.section	.nv.info._Z24columnMatrixMatrixKernelPiS_S_i,"",@"SHT_CUDA_INFO"
	.sectionflags	@""
	.align	4


	//----- nvinfo : EIATTR_CUDA_API_VERSION
	.align		4
        /*0000*/ 	.byte	0x04, 0x37
        /*0002*/ 	.short	(.L_19 - .L_18)
.L_18:
        /*0004*/ 	.word	0x00000082


	//----- nvinfo : EIATTR_KPARAM_INFO
	.align		4
.L_19:
        /*0008*/ 	.byte	0x04, 0x17
        /*000a*/ 	.short	(.L_21 - .L_20)
.L_20:
        /*000c*/ 	.word	0x00000000
        /*0010*/ 	.short	0x0003
        /*0012*/ 	.short	0x0018
        /*0014*/ 	.byte	0x00, 0xf0, 0x11, 0x00


	//----- nvinfo : EIATTR_KPARAM_INFO
	.align		4
.L_21:
        /*0018*/ 	.byte	0x04, 0x17
        /*001a*/ 	.short	(.L_23 - .L_22)
.L_22:
        /*001c*/ 	.word	0x00000000
        /*0020*/ 	.short	0x0002
        /*0022*/ 	.short	0x0010
        /*0024*/ 	.byte	0x00, 0xf5, 0x21, 0x00


	//----- nvinfo : EIATTR_KPARAM_INFO
	.align		4
.L_23:
        /*0028*/ 	.byte	0x04, 0x17
        /*002a*/ 	.short	(.L_25 - .L_24)
.L_24:
        /*002c*/ 	.word	0x00000000
        /*0030*/ 	.short	0x0001
        /*0032*/ 	.short	0x0008
        /*0034*/ 	.byte	0x00, 0xf5, 0x21, 0x00


	//----- nvinfo : EIATTR_KPARAM_INFO
	.align		4
.L_25:
        /*0038*/ 	.byte	0x04, 0x17
        /*003a*/ 	.short	(.L_27 - .L_26)
.L_26:
        /*003c*/ 	.word	0x00000000
        /*0040*/ 	.short	0x0000
        /*0042*/ 	.short	0x0000
        /*0044*/ 	.byte	0x00, 0xf5, 0x21, 0x00


	//----- nvinfo : EIATTR_SPARSE_MMA_MASK
	.align		4
.L_27:
        /*0048*/ 	.byte	0x03, 0x50
        /*004a*/ 	.short	0x0000


	//----- nvinfo : EIATTR_MAXREG_COUNT
	.align		4
        /*004c*/ 	.byte	0x03, 0x1b
        /*004e*/ 	.short	0x00ff


	//----- nvinfo : EIATTR_MERCURY_ISA_VERSION
	.align		4
        /*0050*/ 	.byte	0x03, 0x5f
        /*0052*/ 	.short	0x0101


	//----- nvinfo : EIATTR_VRC_CTA_INIT_COUNT
	.align		4
        /*0054*/ 	.byte	0x02, 0x4a
	.zero		1
	.zero		1


	//----- nvinfo : EIATTR_EXIT_INSTR_OFFSETS
	.align		4
        /*0058*/ 	.byte	0x04, 0x1c
        /*005a*/ 	.short	(.L_29 - .L_28)


	//   ....[0]....
.L_28:
        /*005c*/ 	.word	0x00000080


	//   ....[1]....
        /*0060*/ 	.word	0x000008a0


	//----- nvinfo : EIATTR_CBANK_PARAM_SIZE
	.align		4
.L_29:
        /*0064*/ 	.byte	0x03, 0x19
        /*0066*/ 	.short	0x001c


	//----- nvinfo : EIATTR_PARAM_CBANK
	.align		4
        /*0068*/ 	.byte	0x04, 0x0a
        /*006a*/ 	.short	(.L_31 - .L_30)
	.align		4
.L_30:
        /*006c*/ 	.word	index@(.nv.constant0._Z24columnMatrixMatrixKernelPiS_S_i)
        /*0070*/ 	.short	0x0380
        /*0072*/ 	.short	0x001c


	//----- nvinfo : EIATTR_SW_WAR
	.align		4
.L_31:
        /*0074*/ 	.byte	0x04, 0x36
        /*0076*/ 	.short	(.L_33 - .L_32)
.L_32:
        /*0078*/ 	.word	0x00000008
.L_33:


//--------------------- .nv.info._Z21rowMatrixMatrixKernelPiS_S_i --------------------------
	.section	.nv.info._Z21rowMatrixMatrixKernelPiS_S_i,"",@"SHT_CUDA_INFO"
	.sectionflags	@""
	.align	4


	//----- nvinfo : EIATTR_CUDA_API_VERSION
	.align		4
        /*0000*/ 	.byte	0x04, 0x37
        /*0002*/ 	.short	(.L_35 - .L_34)
.L_34:
        /*0004*/ 	.word	0x00000082


	//----- nvinfo : EIATTR_KPARAM_INFO
	.align		4
.L_35:
        /*0008*/ 	.byte	0x04, 0x17
        /*000a*/ 	.short	(.L_37 - .L_36)
.L_36:
        /*000c*/ 	.word	0x00000000
        /*0010*/ 	.short	0x0003
        /*0012*/ 	.short	0x0018
        /*0014*/ 	.byte	0x00, 0xf0, 0x11, 0x00


	//----- nvinfo : EIATTR_KPARAM_INFO
	.align		4
.L_37:
        /*0018*/ 	.byte	0x04, 0x17
        /*001a*/ 	.short	(.L_39 - .L_38)
.L_38:
        /*001c*/ 	.word	0x00000000
        /*0020*/ 	.short	0x0002
        /*0022*/ 	.short	0x0010
        /*0024*/ 	.byte	0x00, 0xf5, 0x21, 0x00


	//----- nvinfo : EIATTR_KPARAM_INFO
	.align		4
.L_39:
        /*0028*/ 	.byte	0x04, 0x17
        /*002a*/ 	.short	(.L_41 - .L_40)
.L_40:
        /*002c*/ 	.word	0x00000000
        /*0030*/ 	.short	0x0001
        /*0032*/ 	.short	0x0008
        /*0034*/ 	.byte	0x00, 0xf5, 0x21, 0x00


	//----- nvinfo : EIATTR_KPARAM_INFO
	.align		4
.L_41:
        /*0038*/ 	.byte	0x04, 0x17
        /*003a*/ 	.short	(.L_43 - .L_42)
.L_42:
        /*003c*/ 	.word	0x00000000
        /*0040*/ 	.short	0x0000
        /*0042*/ 	.short	0x0000
        /*0044*/ 	.byte	0x00, 0xf5, 0x21, 0x00


	//----- nvinfo : EIATTR_SPARSE_MMA_MASK
	.align		4
.L_43:
        /*0048*/ 	.byte	0x03, 0x50
        /*004a*/ 	.short	0x0000


	//----- nvinfo : EIATTR_MAXREG_COUNT
	.align		4
        /*004c*/ 	.byte	0x03, 0x1b
        /*004e*/ 	.short	0x00ff


	//----- nvinfo : EIATTR_MERCURY_ISA_VERSION
	.align		4
        /*0050*/ 	.byte	0x03, 0x5f
        /*0052*/ 	.short	0x0101


	//----- nvinfo : EIATTR_VRC_CTA_INIT_COUNT
	.align		4
        /*0054*/ 	.byte	0x02, 0x4a
	.zero		1
	.zero		1


	//----- nvinfo : EIATTR_EXIT_INSTR_OFFSETS
	.align		4
        /*0058*/ 	.byte	0x04, 0x1c
        /*005a*/ 	.short	(.L_45 - .L_44)


	//   ....[0]....
.L_44:
        /*005c*/ 	.word	0x00000080


	//   ....[1]....
        /*0060*/ 	.word	0x000009f0


	//----- nvinfo : EIATTR_CBANK_PARAM_SIZE
	.align		4
.L_45:
        /*0064*/ 	.byte	0x03, 0x19
        /*0066*/ 	.short	0x001c


	//----- nvinfo : EIATTR_PARAM_CBANK
	.align		4
        /*0068*/ 	.byte	0x04, 0x0a
        /*006a*/ 	.short	(.L_47 - .L_46)
	.align		4
.L_46:
        /*006c*/ 	.word	index@(.nv.constant0._Z21rowMatrixMatrixKernelPiS_S_i)
        /*0070*/ 	.short	0x0380
        /*0072*/ 	.short	0x001c


	//----- nvinfo : EIATTR_SW_WAR
	.align		4
.L_47:
        /*0074*/ 	.byte	0x04, 0x36
        /*0076*/ 	.short	(.L_49 - .L_48)
.L_48:
        /*0078*/ 	.word	0x00000008
.L_49:


//--------------------- .nv.info._Z25elementMatrixMatrixKernelPiS_S_i --------------------------
	.section	.nv.info._Z25elementMatrixMatrixKernelPiS_S_i,"",@"SHT_CUDA_INFO"
	.sectionflags	@""
	.align	4


	//----- nvinfo : EIATTR_CUDA_API_VERSION
	.align		4
        /*0000*/ 	.byte	0x04, 0x37
        /*0002*/ 	.short	(.L_51 - .L_50)
.L_50:
        /*0004*/ 	.word	0x00000082


	//----- nvinfo : EIATTR_KPARAM_INFO
	.align		4
.L_51:
        /*0008*/ 	.byte	0x04, 0x17
        /*000a*/ 	.short	(.L_53 - .L_52)
.L_52:
        /*000c*/ 	.word	0x00000000
        /*0010*/ 	.short	0x0003
        /*0012*/ 	.short	0x0018
        /*0014*/ 	.byte	0x00, 0xf0, 0x11, 0x00


	//----- nvinfo : EIATTR_KPARAM_INFO
	.align		4
.L_53:
        /*0018*/ 	.byte	0x04, 0x17
        /*001a*/ 	.short	(.L_55 - .L_54)
.L_54:
        /*001c*/ 	.word	0x00000000
        /*0020*/ 	.short	0x0002
        /*0022*/ 	.short	0x0010
        /*0024*/ 	.byte	0x00, 0xf5, 0x21, 0x00


	//----- nvinfo : EIATTR_KPARAM_INFO
	.align		4
.L_55:
        /*0028*/ 	.byte	0x04, 0x17
        /*002a*/ 	.short	(.L_57 - .L_56)
.L_56:
        /*002c*/ 	.word	0x00000000
        /*0030*/ 	.short	0x0001
        /*0032*/ 	.short	0x0008
        /*0034*/ 	.byte	0x00, 0xf5, 0x21, 0x00


	//----- nvinfo : EIATTR_KPARAM_INFO
	.align		4
.L_57:
        /*0038*/ 	.byte	0x04, 0x17
        /*003a*/ 	.short	(.L_59 - .L_58)
.L_58:
        /*003c*/ 	.word	0x00000000
        /*0040*/ 	.short	0x0000
        /*0042*/ 	.short	0x0000
        /*0044*/ 	.byte	0x00, 0xf5, 0x21, 0x00


	//----- nvinfo : EIATTR_SPARSE_MMA_MASK
	.align		4
.L_59:
        /*0048*/ 	.byte	0x03, 0x50
        /*004a*/ 	.short	0x0000


	//----- nvinfo : EIATTR_MAXREG_COUNT
	.align		4
        /*004c*/ 	.byte	0x03, 0x1b
        /*004e*/ 	.short	0x00ff


	//----- nvinfo : EIATTR_MERCURY_ISA_VERSION
	.align		4
        /*0050*/ 	.byte	0x03, 0x5f
        /*0052*/ 	.short	0x0101


	//----- nvinfo : EIATTR_VRC_CTA_INIT_COUNT
	.align		4
        /*0054*/ 	.byte	0x02, 0x4a
	.zero		1
	.zero		1


	//----- nvinfo : EIATTR_EXIT_INSTR_OFFSETS
	.align		4
        /*0058*/ 	.byte	0x04, 0x1c
        /*005a*/ 	.short	(.L_61 - .L_60)


	//   ....[0]....
.L_60:
        /*005c*/ 	.word	0x000000c0


	//   ....[1]....
        /*0060*/ 	.word	0x00000a90


	//----- nvinfo : EIATTR_CBANK_PARAM_SIZE
	.align		4
.L_61:
        /*0064*/ 	.byte	0x03, 0x19
        /*0066*/ 	.short	0x001c


	//----- nvinfo : EIATTR_PARAM_CBANK
	.align		4
        /*0068*/ 	.byte	0x04, 0x0a
        /*006a*/ 	.short	(.L_63 - .L_62)
	.align		4
.L_62:
        /*006c*/ 	.word	index@(.nv.constant0._Z25elementMatrixMatrixKernelPiS_S_i)
        /*0070*/ 	.short	0x0380
        /*0072*/ 	.short	0x001c


	//----- nvinfo : EIATTR_SW_WAR
	.align		4
.L_63:
        /*0074*/ 	.byte	0x04, 0x36
        /*0076*/ 	.short	(.L_65 - .L_64)
.L_64:
        /*0078*/ 	.word	0x00000008
.L_65:


//--------------------- .nv.callgraph             --------------------------
	.section	.nv.callgraph,"",@"SHT_CUDA_CALLGRAPH"
	.align	4
	.sectionentsize	8
	.align		4
        /*0000*/ 	.word	0x00000000
	.align		4
        /*0004*/ 	.word	0xffffffff
	.align		4
        /*0008*/ 	.word	0x00000000
	.align		4
        /*000c*/ 	.word	0xfffffffe
	.align		4
        /*0010*/ 	.word	0x00000000
	.align		4
        /*0014*/ 	.word	0xfffffffd
	.align		4
        /*0018*/ 	.word	0x00000000
	.align		4
        /*001c*/ 	.word	0xfffffffc


//--------------------- .text._Z24columnMatrixMatrixKernelPiS_S_i --------------------------
	.section	.text._Z24columnMatrixMatrixKernelPiS_S_i,"ax",@progbits
	.align	128
        .global         _Z24columnMatrixMatrixKernelPiS_S_i
        .type           _Z24columnMatrixMatrixKernelPiS_S_i,@function
        .size           _Z24columnMatrixMatrixKernelPiS_S_i,(.L_x_17 - _Z24columnMatrixMatrixKernelPiS_S_i)
        .other          _Z24columnMatrixMatrixKernelPiS_S_i,@"STO_CUDA_ENTRY STV_DEFAULT"
_Z24columnMatrixMatrixKernelPiS_S_i:
.text._Z24columnMatrixMatrixKernelPiS_S_i:
[----:B------:R-:W-:Y:S01]  /*0000*/  LDC R1, c[0x0][0x37c] ;  /* 0x0000df00ff017b82 */ /* 0x000fe20000000800 */
[----:B------:R-:W0:Y:S07]  /*0010*/  S2R R3, SR_TID.X ;  /* 0x0000000000037919 */ /* 0x000e2e0000002100 */
[----:B------:R-:W0:Y:S08]  /*0020*/  S2UR UR4, SR_CTAID.X ;  /* 0x00000000000479c3 */ /* 0x000e300000002500 */
[----:B------:R-:W0:Y:S08]  /*0030*/  LDC R0, c[0x0][0x360] ;  /* 0x0000d800ff007b82 */ /* 0x000e300000000800 */
[----:B------:R-:W1:Y:S01]  /*0040*/  LDC R5, c[0x0][0x398] ;  /* 0x0000e600ff057b82 */ /* 0x000e620000000800 */
[----:B0-----:R-:W-:Y:S01]  /*0050*/  IMAD R0, R0, UR4, R3 ;  /* 0x0000000400007c24 */ /* 0x001fe2000f8e0203 */
[----:B-1----:R-:W-:-:S04]  /*0060*/  ISETP.GE.AND P0, PT, R5, 0x1, PT ;  /* 0x000000010500780c */ /* 0x002fc80003f06270 */
[----:B------:R-:W-:-:S13]  /*0070*/  ISETP.GE.OR P0, PT, R0, R5, !P0 ;  /* 0x000000050000720c */ /* 0x000fda0004706670 */
[----:B------:R-:W-:Y:S05]  /*0080*/  @P0 EXIT ;  /* 0x000000000000094d */ /* 0x000fea0003800000 */
[C---:B------:R-:W-:Y:S01]  /*0090*/  LOP3.LUT R2, R5.reuse, 0x7, RZ, 0xc0, !PT ;  /* 0x0000000705027812 */ /* 0x040fe200078ec0ff */
[----:B------:R-:W0:Y:S01]  /*00a0*/  LDCU.64 UR4, c[0x0][0x358] ;  /* 0x00006b00ff0477ac */ /* 0x000e220008000a00 */
[----:B------:R-:W-:Y:S02]  /*00b0*/  IADD3 R3, PT, PT, R5, -0x1, RZ ;  /* 0xffffffff05037810 */ /* 0x000fe40007ffe0ff */
[----:B------:R-:W-:Y:S02]  /*00c0*/  IADD3 R4, PT, PT, R2, -0x1, RZ ;  /* 0xffffffff02047810 */ /* 0x000fe40007ffe0ff */
[----:B------:R-:W-:Y:S02]  /*00d0*/  ISETP.GE.U32.AND P0, PT, R3, 0x7, PT ;  /* 0x000000070300780c */ /* 0x000fe40003f06070 */
[----:B------:R-:W-:Y:S02]  /*00e0*/  ISETP.GE.U32.AND P1, PT, R4, 0x3, PT ;  /* 0x000000030400780c */ /* 0x000fe40003f26070 */
[----:B------:R-:W-:-:S02]  /*00f0*/  LOP3.LUT R3, R5, 0x7ffffff8, RZ, 0xc0, !PT ;  /* 0x7ffffff805037812 */ /* 0x000fc400078ec0ff */
[----:B------:R-:W-:Y:S01]  /*0100*/  LOP3.LUT R4, R5, 0x3, RZ, 0xc0, !PT ;  /* 0x0000000305047812 */ /* 0x000fe200078ec0ff */
[----:B------:R-:W-:Y:S01]  /*0110*/  HFMA2 R5, -RZ, RZ, 0, 0 ;  /* 0x00000000ff057431 */ /* 0x000fe200000001ff */
[----:B------:R-:W-:-:S07]  /*0120*/  IADD3 R6, PT, PT, -R3, RZ, RZ ;  /* 0x000000ff03067210 */ /* 0x000fce0007ffe1ff */
.L_x_4:
[----:B-1----:R-:W1:Y:S01]  /*0130*/  LDC R7, c[0x0][0x398] ;  /* 0x0000e600ff077b82 */ /* 0x002e620000000800 */
[----:B------:R-:W-:Y:S02]  /*0140*/  MOV R8, RZ ;  /* 0x000000ff00087202 */ /* 0x000fe40000000f00 */
[----:B------:R-:W-:Y:S01]  /*0150*/  MOV R20, RZ ;  /* 0x000000ff00147202 */ /* 0x000fe20000000f00 */
[C---:B-1----:R-:W-:Y:S01]  /*0160*/  IMAD R9, R5.reuse, R7, RZ ;  /* 0x0000000705097224 */ /* 0x042fe200078e02ff */
[----:B------:R-:W-:-:S04]  /*0170*/  IADD3 R5, PT, PT, R5, 0x1, RZ ;  /* 0x0000000105057810 */ /* 0x000fc80007ffe0ff */
[----:B------:R-:W-:Y:S01]  /*0180*/  ISETP.NE.AND P2, PT, R5, R7, PT ;  /* 0x000000070500720c */ /* 0x000fe20003f45270 */
[----:B------:R-:W-:-:S12]  /*0190*/  @!P0 BRA `(.L_x_0) ;  /* 0x0000000000b48947 */ /* 0x000fd80003800000 */
[----:B------:R-:W-:Y:S02]  /*01a0*/  MOV R20, RZ ;  /* 0x000000ff00147202 */ /* 0x000fe40000000f00 */
[----:B------:R-:W-:Y:S02]  /*01b0*/  MOV R23, R9 ;  /* 0x0000000900177202 */ /* 0x000fe40000000f00 */
[----:B------:R-:W-:Y:S02]  /*01c0*/  MOV R22, R0 ;  /* 0x0000000000167202 */ /* 0x000fe40000000f00 */
[----:B------:R-:W-:-:S07]  /*01d0*/  MOV R24, R6 ;  /* 0x0000000600187202 */ /* 0x000fce0000000f00 */
.L_x_1:
[----:B------:R-:W1:Y:S08]  /*01e0*/  LDC.64 R18, c[0x0][0x388] ;  /* 0x0000e200ff127b82 */ /* 0x000e700000000a00 */
[----:B------:R-:W2:Y:S01]  /*01f0*/  LDC.64 R10, c[0x0][0x380] ;  /* 0x0000e000ff0a7b82 */ /* 0x000ea20000000a00 */
[----:B-1----:R-:W-:-:S05]  /*0200*/  IMAD.WIDE R18, R22, 0x4, R18 ;  /* 0x0000000416127825 */ /* 0x002fca00078e0212 */
[----:B0-----:R0:W3:Y:S01]  /*0210*/  LDG.E R29, desc[UR4][R18.64] ;  /* 0x00000004121d7981 */ /* 0x0010e2000c1e1900 */
[----:B--2---:R-:W-:-:S04]  /*0220*/  IMAD.WIDE.U32 R10, R23, 0x4, R10 ;  /* 0x00000004170a7825 */ /* 0x004fc800078e000a */
[C---:B------:R-:W-:Y:S01]  /*0230*/  IMAD.WIDE.U32 R26, R7.reuse, 0x4, R18 ;  /* 0x00000004071a7825 */ /* 0x040fe200078e0012 */
[----:B------:R-:W3:Y:S04]  /*0240*/  LDG.E R25, desc[UR4][R10.64] ;  /* 0x000000040a197981 */ /* 0x000ee8000c1e1900 */
[----:B------:R-:W2:Y:S04]  /*0250*/  LDG.E R21, desc[UR4][R10.64+0x4] ;  /* 0x000004040a157981 */ /* 0x000ea8000c1e1900 */
[----:B------:R-:W2:Y:S01]  /*0260*/  LDG.E R28, desc[UR4][R26.64] ;  /* 0x000000041a1c7981 */ /* 0x000ea2000c1e1900 */
[----:B------:R-:W-:-:S03]  /*0270*/  IMAD.WIDE.U32 R16, R7, 0x4, R26 ;  /* 0x0000000407107825 */ /* 0x000fc600078e001a */
[----:B------:R-:W4:Y:S01]  /*0280*/  LDG.E R8, desc[UR4][R10.64+0x8] ;  /* 0x000008040a087981 */ /* 0x000f22000c1e1900 */
[----:B------:R-:W-:-:S03]  /*0290*/  IMAD.WIDE.U32 R14, R7, 0x4, R16 ;  /* 0x00000004070e7825 */ /* 0x000fc600078e0010 */
[----:B------:R-:W4:Y:S01]  /*02a0*/  LDG.E R17, desc[UR4][R16.64] ;  /* 0x0000000410117981 */ /* 0x000f22000c1e1900 */
[----:B------:R-:W-:-:S03]  /*02b0*/  IMAD.WIDE.U32 R12, R7, 0x4, R14 ;  /* 0x00000004070c7825 */ /* 0x000fc600078e000e */
[----:B------:R-:W5:Y:S01]  /*02c0*/  LDG.E R27, desc[UR4][R10.64+0x10] ;  /* 0x000010040a1b7981 */ /* 0x000f62000c1e1900 */
[----:B0-----:R-:W-:-:S03]  /*02d0*/  IMAD.WIDE.U32 R18, R7, 0x4, R12 ;  /* 0x0000000407127825 */ /* 0x001fc600078e000c */
[----:B------:R0:W5:Y:S04]  /*02e0*/  LDG.E R16, desc[UR4][R14.64] ;  /* 0x000000040e107981 */ /* 0x000168000c1e1900 */
[----:B------:R-:W5:Y:S04]  /*02f0*/  LDG.E R12, desc[UR4][R12.64] ;  /* 0x000000040c0c7981 */ /* 0x000f68000c1e1900 */
[----:B------:R-:W5:Y:S01]  /*0300*/  LDG.E R13, desc[UR4][R10.64+0x18] ;  /* 0x000018040a0d7981 */ /* 0x000f62000c1e1900 */
[----:B---3--:R-:W-:-:S03]  /*0310*/  IMAD R29, R25, R29, R20 ;  /* 0x0000001d191d7224 */ /* 0x008fc600078e0214 */
[----:B------:R-:W5:Y:S01]  /*0320*/  LDG.E R25, desc[UR4][R10.64+0xc] ;  /* 0x00000c040a197981 */ /* 0x000f62000c1e1900 */
[----:B--2---:R-:W-:Y:S02]  /*0330*/  IMAD R28, R21, R28, R29 ;  /* 0x0000001c151c7224 */ /* 0x004fe400078e021d */
[C---:B------:R-:W-:Y:S01]  /*0340*/  IMAD.WIDE.U32 R20, R7.reuse, 0x4, R18 ;  /* 0x0000000407147825 */ /* 0x040fe200078e0012 */
[----:B------:R-:W2:Y:S04]  /*0350*/  LDG.E R29, desc[UR4][R10.64+0x14] ;  /* 0x000014040a1d7981 */ /* 0x000ea8000c1e1900 */
[----:B------:R-:W2:Y:S01]  /*0360*/  LDG.E R18, desc[UR4][R18.64] ;  /* 0x0000000412127981 */ /* 0x000ea2000c1e1900 */
[----:B0-----:R-:W-:-:S03]  /*0370*/  IMAD.WIDE.U32 R14, R7, 0x4, R20 ;  /* 0x00000004070e7825 */ /* 0x001fc600078e0014 */
[----:B------:R-:W3:Y:S04]  /*0380*/  LDG.E R26, desc[UR4][R20.64] ;  /* 0x00000004141a7981 */ /* 0x000ee8000c1e1900 */
[----:B------:R-:W3:Y:S04]  /*0390*/  LDG.E R14, desc[UR4][R14.64] ;  /* 0x000000040e0e7981 */ /* 0x000ee8000c1e1900 */
[----:B------:R-:W3:Y:S01]  /*03a0*/  LDG.E R20, desc[UR4][R10.64+0x1c] ;  /* 0x00001c040a147981 */ /* 0x000ee2000c1e1900 */
[----:B----4-:R-:W-:Y:S01]  /*03b0*/  IMAD R8, R8, R17, R28 ;  /* 0x0000001108087224 */ /* 0x010fe200078e021c */
[----:B------:R-:W-:-:S04]  /*03c0*/  IADD3 R24, PT, PT, R24, 0x8, RZ ;  /* 0x0000000818187810 */ /* 0x000fc80007ffe0ff */
[----:B------:R-:W-:Y:S02]  /*03d0*/  ISETP.NE.AND P3, PT, R24, RZ, PT ;  /* 0x000000ff1800720c */ /* 0x000fe40003f65270 */
[----:B------:R-:W-:Y:S02]  /*03e0*/  IADD3 R23, PT, PT, R23, 0x8, RZ ;  /* 0x0000000817177810 */ /* 0x000fe40007ffe0ff */
[----:B------:R-:W-:Y:S01]  /*03f0*/  LEA R22, R7, R22, 0x3 ;  /* 0x0000001607167211 */ /* 0x000fe200078e18ff */
[----:B-----5:R-:W-:-:S04]  /*0400*/  IMAD R8, R25, R16, R8 ;  /* 0x0000001019087224 */ /* 0x020fc800078e0208 */
[----:B------:R-:W-:-:S04]  /*0410*/  IMAD R8, R27, R12, R8 ;  /* 0x0000000c1b087224 */ /* 0x000fc800078e0208 */
[----:B--2---:R-:W-:-:S04]  /*0420*/  IMAD R8, R29, R18, R8 ;  /* 0x000000121d087224 */ /* 0x004fc800078e0208 */
[----:B---3--:R-:W-:-:S04]  /*0430*/  IMAD R13, R13, R26, R8 ;  /* 0x0000001a0d0d7224 */ /* 0x008fc800078e0208 */
[----:B------:R-:W-:Y:S01]  /*0440*/  IMAD R20, R20, R14, R13 ;  /* 0x0000000e14147224 */ /* 0x000fe200078e020d */
[----:B------:R-:W-:Y:S06]  /*0450*/  @P3 BRA `(.L_x_1) ;  /* 0xfffffffc00603947 */ /* 0x000fec000383ffff */
[----:B------:R-:W-:-:S07]  /*0460*/  MOV R8, R3 ;  /* 0x0000000300087202 */ /* 0x000fce0000000f00 */
.L_x_0:
[----:B------:R-:W-:-:S13]  /*0470*/  ISETP.NE.AND P3, PT, R2, RZ, PT ;  /* 0x000000ff0200720c */ /* 0x000fda0003f65270 */
[----:B------:R-:W-:Y:S05]  /*0480*/  @!P3 BRA `(.L_x_2) ;  /* 0x0000000000f0b947 */ /* 0x000fea0003800000 */
[----:B------:R-:W-:Y:S01]  /*0490*/  ISETP.NE.AND P3, PT, R4, RZ, PT ;  /* 0x000000ff0400720c */ /* 0x000fe20003f65270 */
[----:B------:R-:W-:-:S12]  /*04a0*/  @!P1 BRA `(.L_x_3) ;  /* 0x00000000006c9947 */ /* 0x000fd80003800000 */
[----:B------:R-:W1:Y:S01]  /*04b0*/  LDC.64 R12, c[0x0][0x388] ;  /* 0x0000e200ff0c7b82 */ /* 0x000e620000000a00 */
[----:B------:R-:W-:Y:S01]  /*04c0*/  IMAD R19, R8, R7, R0 ;  /* 0x0000000708137224 */ /* 0x000fe200078e0200 */
[CC--:B------:R-:W-:Y:S02]  /*04d0*/  IADD3 R15, PT, PT, R9.reuse, R8.reuse, RZ ;  /* 0x00000008090f7210 */ /* 0x0c0fe40007ffe0ff */
[----:B------:R-:W-:-:S04]  /*04e0*/  IADD3 R18, P4, PT, R9, R8, RZ ;  /* 0x0000000809127210 */ /* 0x000fc80007f9e0ff */
[----:B------:R-:W2:Y:S08]  /*04f0*/  LDC.64 R16, c[0x0][0x380] ;  /* 0x0000e000ff107b82 */ /* 0x000eb00000000a00 */
[----:B------:R-:W3:Y:S01]  /*0500*/  LDC.64 R10, c[0x0][0x380] ;  /* 0x0000e000ff0a7b82 */ /* 0x000ee20000000a00 */
[----:B-1----:R-:W-:Y:S01]  /*0510*/  IMAD.WIDE R12, R19, 0x4, R12 ;  /* 0x00000004130c7825 */ /* 0x002fe200078e020c */
[----:B------:R-:W-:-:S03]  /*0520*/  IADD3.X R19, PT, PT, RZ, RZ, RZ, P4, !PT ;  /* 0x000000ffff137210 */ /* 0x000fc600027fe4ff */
[----:B--2---:R-:W-:-:S04]  /*0530*/  IMAD.WIDE.U32 R16, R15, 0x4, R16 ;  /* 0x000000040f107825 */ /* 0x004fc800078e0010 */
[----:B------:R-:W-:Y:S02]  /*0540*/  IMAD.WIDE.U32 R14, R7, 0x4, R12 ;  /* 0x00000004070e7825 */ /* 0x000fe400078e000c */
[----:B0-----:R-:W2:Y:S01]  /*0550*/  LDG.E R17, desc[UR4][R16.64] ;  /* 0x0000000410117981 */ /* 0x001ea2000c1e1900 */
[----:B---3--:R-:W-:-:S03]  /*0560*/  LEA R10, P4, R18, R10, 0x2 ;  /* 0x0000000a120a7211 */ /* 0x008fc600078810ff */
[----:B------:R-:W2:Y:S01]  /*0570*/  LDG.E R12, desc[UR4][R12.64] ;  /* 0x000000040c0c7981 */ /* 0x000ea2000c1e1900 */
[----:B------:R-:W-:Y:S01]  /*0580*/  LEA.HI.X R11, R18, R11, R19, 0x2, P4 ;  /* 0x0000000b120b7211 */ /* 0x000fe200020f1413 */
[C---:B------:R-:W-:Y:S02]  /*0590*/  IMAD.WIDE.U32 R18, R7.reuse, 0x4, R14 ;  /* 0x0000000407127825 */ /* 0x040fe400078e000e */
[----:B------:R-:W3:Y:S04]  /*05a0*/  LDG.E R14, desc[UR4][R14.64] ;  /* 0x000000040e0e7981 */ /* 0x000ee8000c1e1900 */
[----:B------:R-:W3:Y:S01]  /*05b0*/  LDG.E R24, desc[UR4][R10.64+0x4] ;  /* 0x000004040a187981 */ /* 0x000ee2000c1e1900 */
[----:B------:R-:W-:-:S03]  /*05c0*/  IMAD.WIDE.U32 R22, R7, 0x4, R18 ;  /* 0x0000000407167825 */ /* 0x000fc600078e0012 */
[----:B------:R-:W4:Y:S04]  /*05d0*/  LDG.E R18, desc[UR4][R18.64] ;  /* 0x0000000412127981 */ /* 0x000f28000c1e1900 */
[----:B------:R-:W4:Y:S04]  /*05e0*/  LDG.E R26, desc[UR4][R10.64+0x8] ;  /* 0x000008040a1a7981 */ /* 0x000f28000c1e1900 */
[----:B------:R-:W5:Y:S04]  /*05f0*/  LDG.E R22, desc[UR4][R22.64] ;  /* 0x0000000416167981 */ /* 0x000f68000c1e1900 */
[----:B------:R-:W5:Y:S01]  /*0600*/  LDG.E R28, desc[UR4][R10.64+0xc] ;  /* 0x00000c040a1c7981 */ /* 0x000f62000c1e1900 */
[----:B------:R-:W-:Y:S01]  /*0610*/  IADD3 R8, PT, PT, R8, 0x4, RZ ;  /* 0x0000000408087810 */ /* 0x000fe20007ffe0ff */
[----:B--2---:R-:W-:-:S04]  /*0620*/  IMAD R17, R17, R12, R20 ;  /* 0x0000000c11117224 */ /* 0x004fc800078e0214 */
[----:B---3--:R-:W-:-:S04]  /*0630*/  IMAD R17, R24, R14, R17 ;  /* 0x0000000e18117224 */ /* 0x008fc800078e0211 */
[----:B----4-:R-:W-:-:S04]  /*0640*/  IMAD R17, R26, R18, R17 ;  /* 0x000000121a117224 */ /* 0x010fc800078e0211 */
[----:B-----5:R-:W-:-:S07]  /*0650*/  IMAD R20, R28, R22, R17 ;  /* 0x000000161c147224 */ /* 0x020fce00078e0211 */
.L_x_3:
[----:B------:R-:W-:Y:S05]  /*0660*/  @!P3 BRA `(.L_x_2) ;  /* 0x000000000078b947 */ /* 0x000fea0003800000 */
[----:B------:R-:W-:Y:S01]  /*0670*/  ISETP.NE.AND P4, PT, R4, 0x1, PT ;  /* 0x000000010400780c */ /* 0x000fe20003f85270 */
[----:B------:R-:W1:Y:S01]  /*0680*/  LDC.64 R16, c[0x0][0x380] ;  /* 0x0000e000ff107b82 */ /* 0x000e620000000a00 */
[----:B------:R-:W-:-:S07]  /*0690*/  LOP3.LUT P3, RZ, R7, 0x1, RZ, 0xc0, !PT ;  /* 0x0000000107ff7812 */ /* 0x000fce000786c0ff */
[----:B------:R-:W2:Y:S04]  /*06a0*/  LDC.64 R18, c[0x0][0x388] ;  /* 0x0000e200ff127b82 */ /* 0x000ea80000000a00 */
[CC--:B------:R-:W-:Y:S02]  /*06b0*/  @P4 IADD3 R23, PT, PT, R9.reuse, R8.reuse, RZ ;  /* 0x0000000809174210 */ /* 0x0c0fe40007ffe0ff */
[----:B------:R-:W-:Y:S02]  /*06c0*/  @P4 IADD3 R21, P5, PT, R9, R8, RZ ;  /* 0x0000000809154210 */ /* 0x000fe40007fbe0ff */
[----:B------:R-:W3:Y:S02]  /*06d0*/  @P4 LDC.64 R10, c[0x0][0x380] ;  /* 0x0000e000ff0a4b82 */ /* 0x000ee40000000a00 */
[----:B------:R-:W-:-:S06]  /*06e0*/  @P4 IADD3.X R22, PT, PT, RZ, RZ, RZ, P5, !PT ;  /* 0x000000ffff164210 */ /* 0x000fcc0002ffe4ff */
[----:B------:R-:W4:Y:S01]  /*06f0*/  LDC.64 R12, c[0x0][0x380] ;  /* 0x0000e000ff0c7b82 */ /* 0x000f220000000a00 */
[----:B-1----:R-:W-:-:S04]  /*0700*/  @P4 IMAD.WIDE.U32 R16, R23, 0x4, R16 ;  /* 0x0000000417104825 */ /* 0x002fc800078e0010 */
[C---:B------:R-:W-:Y:S01]  /*0710*/  @P4 IMAD R23, R8.reuse, R7, R0 ;  /* 0x0000000708174224 */ /* 0x040fe200078e0200 */
[----:B------:R-:W-:Y:S01]  /*0720*/  @P4 IADD3 R8, PT, PT, R8, 0x2, RZ ;  /* 0x0000000208084810 */ /* 0x000fe20007ffe0ff */
[----:B0-----:R-:W5:Y:S01]  /*0730*/  @P4 LDG.E R17, desc[UR4][R16.64] ;  /* 0x0000000410114981 */ /* 0x001f62000c1e1900 */
[----:B------:R-:W0:Y:S01]  /*0740*/  LDC.64 R14, c[0x0][0x388] ;  /* 0x0000e200ff0e7b82 */ /* 0x000e220000000a00 */
[----:B--2---:R-:W-:Y:S01]  /*0750*/  @P4 IMAD.WIDE R18, R23, 0x4, R18 ;  /* 0x0000000417124825 */ /* 0x004fe200078e0212 */
[----:B---3--:R-:W-:-:S03]  /*0760*/  @P4 LEA R10, P5, R21, R10, 0x2 ;  /* 0x0000000a150a4211 */ /* 0x008fc600078a10ff */
[----:B------:R-:W-:Y:S01]  /*0770*/  @P3 IMAD R25, R8, R7, R0 ;  /* 0x0000000708193224 */ /* 0x000fe200078e0200 */
[----:B------:R-:W-:Y:S01]  /*0780*/  @P4 LEA.HI.X R11, R21, R11, R22, 0x2, P5 ;  /* 0x0000000b150b4211 */ /* 0x000fe200028f1416 */
[----:B------:R-:W-:Y:S01]  /*0790*/  @P4 IMAD.WIDE.U32 R22, R7, 0x4, R18 ;  /* 0x0000000407164825 */ /* 0x000fe200078e0012 */
[----:B------:R-:W-:Y:S02]  /*07a0*/  @P3 IADD3 R21, PT, PT, R9, R8, RZ ;  /* 0x0000000809153210 */ /* 0x000fe40007ffe0ff */
[----:B------:R-:W5:Y:S03]  /*07b0*/  @P4 LDG.E R8, desc[UR4][R18.64] ;  /* 0x0000000412084981 */ /* 0x000f66000c1e1900 */
[----:B----4-:R-:W-:Y:S01]  /*07c0*/  @P3 IMAD.WIDE.U32 R12, R21, 0x4, R12 ;  /* 0x00000004150c3825 */ /* 0x010fe200078e000c */
[----:B------:R-:W2:Y:S03]  /*07d0*/  @P4 LDG.E R11, desc[UR4][R10.64+0x4] ;  /* 0x000004040a0b4981 */ /* 0x000ea6000c1e1900 */
[----:B0-----:R-:W-:Y:S01]  /*07e0*/  @P3 IMAD.WIDE R14, R25, 0x4, R14 ;  /* 0x00000004190e3825 */ /* 0x001fe200078e020e */
[----:B------:R-:W2:Y:S04]  /*07f0*/  @P4 LDG.E R22, desc[UR4][R22.64] ;  /* 0x0000000416164981 */ /* 0x000ea8000c1e1900 */
[----:B------:R-:W3:Y:S04]  /*0800*/  @P3 LDG.E R13, desc[UR4][R12.64] ;  /* 0x000000040c0d3981 */ /* 0x000ee8000c1e1900 */
[----:B------:R-:W3:Y:S01]  /*0810*/  @P3 LDG.E R14, desc[UR4][R14.64] ;  /* 0x000000040e0e3981 */ /* 0x000ee2000c1e1900 */
[----:B-----5:R-:W-:-:S04]  /*0820*/  @P4 IMAD R8, R17, R8, R20 ;  /* 0x0000000811084224 */ /* 0x020fc800078e0214 */
[----:B--2---:R-:W-:-:S04]  /*0830*/  @P4 IMAD R20, R11, R22, R8 ;  /* 0x000000160b144224 */ /* 0x004fc800078e0208 */
[----:B---3--:R-:W-:-:S07]  /*0840*/  @P3 IMAD R20, R13, R14, R20 ;  /* 0x0000000e0d143224 */ /* 0x008fce00078e0214 */
.L_x_2:
[----:B------:R-:W1:Y:S01]  /*0850*/  LDC.64 R10, c[0x0][0x390] ;  /* 0x0000e400ff0a7b82 */ /* 0x000e620000000a00 */
[----:B------:R-:W-:-:S05]  /*0860*/  IADD3 R9, PT, PT, R0, R9, RZ ;  /* 0x0000000900097210 */ /* 0x000fca0007ffe0ff */
[----:B-1----:R-:W-:-:S05]  /*0870*/  IMAD.WIDE R8, R9, 0x4, R10 ;  /* 0x0000000409087825 */ /* 0x002fca00078e020a */
[----:B0-----:R1:W-:Y:S01]  /*0880*/  STG.E desc[UR4][R8.64], R20 ;  /* 0x0000001408007986 */ /* 0x0013e2000c101904 */
[----:B------:R-:W-:Y:S05]  /*0890*/  @P2 BRA `(.L_x_4) ;  /* 0xfffffff800242947 */ /* 0x000fea000383ffff */
[----:B------:R-:W-:Y:S05]  /*08a0*/  EXIT ;  /* 0x000000000000794d */ /* 0x000fea0003800000 */
.L_x_5:
[----:B------:R-:W-:-:S00]  /*08b0*/  BRA `(.L_x_5) ;  /* 0xfffffffc00fc7947 */ /* 0x000fc0000383ffff */
[----:B------:R-:W-:-:S00]  /*08c0*/  NOP ;  /* 0x0000000000007918 */ /* 0x000fc00000000000 */
        /* <DEDUP_REMOVED lines=11> */
.L_x_17:


//--------------------- .text._Z21rowMatrixMatrixKernelPiS_S_i --------------------------
	.section	.text._Z21rowMatrixMatrixKernelPiS_S_i,"ax",@progbits
	.align	128
        .global         _Z21rowMatrixMatrixKernelPiS_S_i
        .type           _Z21rowMatrixMatrixKernelPiS_S_i,@function
        .size           _Z21rowMatrixMatrixKernelPiS_S_i,(.L_x_18 - _Z21rowMatrixMatrixKernelPiS_S_i)
        .other          _Z21rowMatrixMatrixKernelPiS_S_i,@"STO_CUDA_ENTRY STV_DEFAULT"
_Z21rowMatrixMatrixKernelPiS_S_i:
.text._Z21rowMatrixMatrixKernelPiS_S_i:
[----:B------:R-:W-:Y:S01]  /*0000*/  LDC R1, c[0x0][0x37c] ;  /* 0x0000df00ff017b82 */ /* 0x000fe20000000800 */
[----:B------:R-:W0:Y:S07]  /*0010*/  S2R R3, SR_TID.Y ;  /* 0x0000000000037919 */ /* 0x000e2e0000002200 */
[----:B------:R-:W0:Y:S08]  /*0020*/  S2UR UR4, SR_CTAID.Y ;  /* 0x00000000000479c3 */ /* 0x000e300000002600 */
[----:B------:R-:W0:Y:S08]  /*0030*/  LDC R2, c[0x0][0x364] ;  /* 0x0000d900ff027b82 */ /* 0x000e300000000800 */
[----:B------:R-:W1:Y:S01]  /*0040*/  LDC R5, c[0x0][0x398] ;  /* 0x0000e600ff057b82 */ /* 0x000e620000000800 */
[----:B0-----:R-:W-:Y:S01]  /*0050*/  IMAD R2, R2, UR4, R3 ;  /* 0x0000000402027c24 */ /* 0x001fe2000f8e0203 */
[----:B-1----:R-:W-:-:S04]  /*0060*/  ISETP.GE.AND P0, PT, R5, 0x1, PT ;  /* 0x000000010500780c */ /* 0x002fc80003f06270 */
[----:B------:R-:W-:-:S13]  /*0070*/  ISETP.GE.OR P0, PT, R2, R5, !P0 ;  /* 0x000000050200720c */ /* 0x000fda0004706670 */
[----:B------:R-:W-:Y:S05]  /*0080*/  @P0 EXIT ;  /* 0x000000000000094d */ /* 0x000fea0003800000 */
[C---:B------:R-:W-:Y:S01]  /*0090*/  IADD3 R0, PT, PT, R5.reuse, -0x1, RZ ;  /* 0xffffffff05007810 */ /* 0x040fe20007ffe0ff */
[----:B------:R-:W-:Y:S01]  /*00a0*/  IMAD R2, R2, R5, RZ ;  /* 0x0000000502027224 */ /* 0x000fe200078e02ff */
[C---:B------:R-:W-:Y:S01]  /*00b0*/  LOP3.LUT R3, R5.reuse, 0x7, RZ, 0xc0, !PT ;  /* 0x0000000705037812 */ /* 0x040fe200078ec0ff */
[----:B------:R-:W0:Y:S01]  /*00c0*/  LDCU.64 UR4, c[0x0][0x358] ;  /* 0x00006b00ff0477ac */ /* 0x000e220008000a00 */
[----:B------:R-:W-:Y:S02]  /*00d0*/  ISETP.GE.U32.AND P0, PT, R0, 0x7, PT ;  /* 0x000000070000780c */ /* 0x000fe40003f06070 */
[----:B------:R-:W-:Y:S01]  /*00e0*/  LOP3.LUT R0, R5, 0x7ffffff8, RZ, 0xc0, !PT ;  /* 0x7ffffff805007812 */ /* 0x000fe200078ec0ff */
[----:B------:R-:W-:-:S03]  /*00f0*/  HFMA2 R5, -RZ, RZ, 0, 0 ;  /* 0x00000000ff057431 */ /* 0x000fc600000001ff */
[----:B------:R-:W-:-:S07]  /*0100*/  IADD3 R4, PT, PT, -R0, RZ, RZ ;  /* 0x000000ff00047210 */ /* 0x000fce0007ffe1ff */
.L_x_10:
[----:B------:R-:W-:Y:S02]  /*0110*/  MOV R15, RZ ;  /* 0x000000ff000f7202 */ /* 0x000fe40000000f00 */
[----:B-1----:R-:W-:Y:S01]  /*0120*/  MOV R16, RZ ;  /* 0x000000ff00107202 */ /* 0x002fe20000000f00 */
[----:B------:R-:W-:Y:S06]  /*0130*/  @!P0 BRA `(.L_x_6) ;  /* 0x0000000000f08947 */ /* 0x000fec0003800000 */
[----:B------:R-:W1:Y:S01]  /*0140*/  LDC R8, c[0x0][0x398] ;  /* 0x0000e600ff087b82 */ /* 0x000e620000000800 */
[----:B------:R-:W-:Y:S01]  /*0150*/  IMAD.MOV.U32 R16, RZ, RZ, RZ ;  /* 0x000000ffff107224 */ /* 0x000fe200078e00ff */
[----:B------:R-:W-:Y:S02]  /*0160*/  MOV R9, R2 ;  /* 0x0000000200097202 */ /* 0x000fe40000000f00 */
[-C--:B------:R-:W-:Y:S02]  /*0170*/  MOV R7, R5.reuse ;  /* 0x0000000500077202 */ /* 0x080fe40000000f00 */
[----:B------:R-:W-:Y:S02]  /*0180*/  MOV R10, R4 ;  /* 0x00000004000a7202 */ /* 0x000fe40000000f00 */
[----:B-1----:R-:W-:Y:S01]  /*0190*/  IADD3 R11, PT, PT, R5, R8, RZ ;  /* 0x00000008050b7210 */ /* 0x002fe20007ffe0ff */
[C-C-:B------:R-:W-:Y:S01]  /*01a0*/  IMAD R6, R8.reuse, 0x2, R5.reuse ;  /* 0x0000000208067824 */ /* 0x140fe200078e0205 */
[C---:B------:R-:W-:Y:S01]  /*01b0*/  LEA R27, R8.reuse, R5, 0x2 ;  /* 0x00000005081b7211 */ /* 0x040fe200078e10ff */
[----:B------:R-:W-:-:S02]  /*01c0*/  IMAD R25, R8, 0x3, R5 ;  /* 0x0000000308197824 */ /* 0x000fc400078e0205 */
[C-C-:B------:R-:W-:Y:S02]  /*01d0*/  IMAD R29, R8.reuse, 0x5, R5.reuse ;  /* 0x00000005081d7824 */ /* 0x140fe400078e0205 */
[C-C-:B------:R-:W-:Y:S02]  /*01e0*/  IMAD R24, R8.reuse, 0x6, R5.reuse ;  /* 0x0000000608187824 */ /* 0x140fe400078e0205 */
[----:B------:R-:W-:-:S07]  /*01f0*/  IMAD R26, R8, 0x7, R5 ;  /* 0x00000007081a7824 */ /* 0x000fce00078e0205 */
.L_x_7:
[----:B------:R-:W1:Y:S08]  /*0200*/  LDC.64 R14, c[0x0][0x388] ;  /* 0x0000e200ff0e7b82 */ /* 0x000e700000000a00 */
[----:B------:R-:W2:Y:S01]  /*0210*/  LDC.64 R12, c[0x0][0x380] ;  /* 0x0000e000ff0c7b82 */ /* 0x000ea20000000a00 */
[----:B-1----:R-:W-:-:S06]  /*0220*/  IMAD.WIDE.U32 R18, R7, 0x4, R14 ;  /* 0x0000000407127825 */ /* 0x002fcc00078e000e */
[----:B0-----:R-:W3:Y:S01]  /*0230*/  LDG.E R18, desc[UR4][R18.64] ;  /* 0x0000000412127981 */ /* 0x001ee2000c1e1900 */
[----:B--2---:R-:W-:-:S05]  /*0240*/  IMAD.WIDE.U32 R12, R9, 0x4, R12 ;  /* 0x00000004090c7825 */ /* 0x004fca00078e000c */
[----:B------:R-:W3:Y:S01]  /*0250*/  LDG.E R17, desc[UR4][R12.64] ;  /* 0x000000040c117981 */ /* 0x000ee2000c1e1900 */
[----:B------:R-:W-:-:S03]  /*0260*/  IMAD.WIDE.U32 R22, R11, 0x4, R14 ;  /* 0x000000040b167825 */ /* 0x000fc600078e000e */
[----:B------:R-:W2:Y:S01]  /*0270*/  LDG.E R19, desc[UR4][R12.64+0x8] ;  /* 0x000008040c137981 */ /* 0x000ea2000c1e1900 */
[----:B------:R-:W-:-:S03]  /*0280*/  IMAD.WIDE.U32 R20, R6, 0x4, R14 ;  /* 0x0000000406147825 */ /* 0x000fc600078e000e */
[----:B------:R-:W4:Y:S04]  /*0290*/  LDG.E R22, desc[UR4][R22.64] ;  /* 0x0000000416167981 */ /* 0x000f28000c1e1900 */
[----:B------:R-:W2:Y:S04]  /*02a0*/  LDG.E R20, desc[UR4][R20.64] ;  /* 0x0000000414147981 */ /* 0x000ea8000c1e1900 */
[----:B------:R-:W5:Y:S01]  /*02b0*/  LDG.E R23, desc[UR4][R12.64+0x10] ;  /* 0x000010040c177981 */ /* 0x000f62000c1e1900 */
[----:B---3--:R-:W-:-:S03]  /*02c0*/  IMAD R17, R17, R18, R16 ;  /* 0x0000001211117224 */ /* 0x008fc600078e0210 */
[----:B------:R-:W4:Y:S02]  /*02d0*/  LDG.E R16, desc[UR4][R12.64+0x4] ;  /* 0x000004040c107981 */ /* 0x000f24000c1e1900 */
[----:B----4-:R-:W-:Y:S02]  /*02e0*/  IMAD R28, R16, R22, R17 ;  /* 0x00000016101c7224 */ /* 0x010fe400078e0211 */
[----:B------:R-:W-:-:S04]  /*02f0*/  IMAD.WIDE.U32 R16, R25, 0x4, R14 ;  /* 0x0000000419107825 */ /* 0x000fc800078e000e */
[----:B--2---:R-:W-:Y:S02]  /*0300*/  IMAD R28, R19, R20, R28 ;  /* 0x00000014131c7224 */ /* 0x004fe400078e021c */
[--C-:B------:R-:W-:Y:S01]  /*0310*/  IMAD.WIDE.U32 R18, R27, 0x4, R14.reuse ;  /* 0x000000041b127825 */ /* 0x100fe200078e000e */
[----:B------:R-:W2:Y:S05]  /*0320*/  LDG.E R16, desc[UR4][R16.64] ;  /* 0x0000000410107981 */ /* 0x000eaa000c1e1900 */
[----:B------:R-:W5:Y:S04]  /*0330*/  LDG.E R18, desc[UR4][R18.64] ;  /* 0x0000000412127981 */ /* 0x000f68000c1e1900 */
[----:B------:R-:W2:Y:S01]  /*0340*/  LDG.E R17, desc[UR4][R12.64+0xc] ;  /* 0x00000c040c117981 */ /* 0x000ea2000c1e1900 */
[----:B------:R-:W-:-:S03]  /*0350*/  IMAD.WIDE.U32 R20, R29, 0x4, R14 ;  /* 0x000000041d147825 */ /* 0x000fc600078e000e */
[----:B------:R-:W3:Y:S04]  /*0360*/  LDG.E R19, desc[UR4][R12.64+0x1c] ;  /* 0x00001c040c137981 */ /* 0x000ee8000c1e1900 */
[----:B------:R-:W4:Y:S01]  /*0370*/  LDG.E R20, desc[UR4][R20.64] ;  /* 0x0000000414147981 */ /* 0x000f22000c1e1900 */
[----:B--2---:R-:W-:-:S03]  /*0380*/  IMAD R28, R17, R16, R28 ;  /* 0x00000010111c7224 */ /* 0x004fc600078e021c */
[----:B------:R-:W4:Y:S01]  /*0390*/  LDG.E R17, desc[UR4][R12.64+0x14] ;  /* 0x000014040c117981 */ /* 0x000f22000c1e1900 */
[----:B-----5:R-:W-:Y:S02]  /*03a0*/  IMAD R28, R23, R18, R28 ;  /* 0x00000012171c7224 */ /* 0x020fe400078e021c */
[--C-:B------:R-:W-:Y:S01]  /*03b0*/  IMAD.WIDE.U32 R22, R24, 0x4, R14.reuse ;  /* 0x0000000418167825 */ /* 0x100fe200078e000e */
[----:B------:R-:W2:Y:S03]  /*03c0*/  LDG.E R16, desc[UR4][R12.64+0x18] ;  /* 0x000018040c107981 */ /* 0x000ea6000c1e1900 */
[----:B------:R-:W-:Y:S02]  /*03d0*/  IMAD.WIDE.U32 R14, R26, 0x4, R14 ;  /* 0x000000041a0e7825 */ /* 0x000fe400078e000e */
[----:B------:R-:W2:Y:S04]  /*03e0*/  LDG.E R22, desc[UR4][R22.64] ;  /* 0x0000000416167981 */ /* 0x000ea8000c1e1900 */
[----:B------:R-:W3:Y:S01]  /*03f0*/  LDG.E R14, desc[UR4][R14.64] ;  /* 0x000000040e0e7981 */ /* 0x000ee2000c1e1900 */
[----:B------:R-:W-:-:S04]  /*0400*/  IADD3 R10, PT, PT, R10, 0x8, RZ ;  /* 0x000000080a0a7810 */ /* 0x000fc80007ffe0ff */
[----:B------:R-:W-:Y:S01]  /*0410*/  ISETP.NE.AND P1, PT, R10, RZ, PT ;  /* 0x000000ff0a00720c */ /* 0x000fe20003f25270 */
[C---:B------:R-:W-:Y:S01]  /*0420*/  IMAD R25, R8.reuse, 0x8, R25 ;  /* 0x0000000808197824 */ /* 0x040fe200078e0219 */
[C---:B------:R-:W-:Y:S01]  /*0430*/  LEA R11, R8.reuse, R11, 0x3 ;  /* 0x0000000b080b7211 */ /* 0x040fe200078e18ff */
[C---:B------:R-:W-:Y:S01]  /*0440*/  IMAD R7, R8.reuse, 0x8, R7 ;  /* 0x0000000808077824 */ /* 0x040fe200078e0207 */
[C---:B------:R-:W-:Y:S02]  /*0450*/  LEA R6, R8.reuse, R6, 0x3 ;  /* 0x0000000608067211 */ /* 0x040fe400078e18ff */
[C---:B------:R-:W-:Y:S02]  /*0460*/  LEA R27, R8.reuse, R27, 0x3 ;  /* 0x0000001b081b7211 */ /* 0x040fe400078e18ff */
[C---:B------:R-:W-:Y:S02]  /*0470*/  LEA R29, R8.reuse, R29, 0x3 ;  /* 0x0000001d081d7211 */ /* 0x040fe400078e18ff */
[----:B------:R-:W-:-:S02]  /*0480*/  LEA R24, R8, R24, 0x3 ;  /* 0x0000001808187211 */ /* 0x000fc400078e18ff */
[----:B------:R-:W-:Y:S02]  /*0490*/  LEA R26, R8, R26, 0x3 ;  /* 0x0000001a081a7211 */ /* 0x000fe400078e18ff */
[----:B------:R-:W-:Y:S01]  /*04a0*/  IADD3 R9, PT, PT, R9, 0x8, RZ ;  /* 0x0000000809097810 */ /* 0x000fe20007ffe0ff */
[----:B----4-:R-:W-:-:S04]  /*04b0*/  IMAD R17, R17, R20, R28 ;  /* 0x0000001411117224 */ /* 0x010fc800078e021c */
[----:B--2---:R-:W-:-:S04]  /*04c0*/  IMAD R16, R16, R22, R17 ;  /* 0x0000001610107224 */ /* 0x004fc800078e0211 */
[----:B---3--:R-:W-:Y:S01]  /*04d0*/  IMAD R16, R19, R14, R16 ;  /* 0x0000000e13107224 */ /* 0x008fe200078e0210 */
[----:B------:R-:W-:Y:S06]  /*04e0*/  @P1 BRA `(.L_x_7) ;  /* 0xfffffffc00441947 */ /* 0x000fec000383ffff */
[----:B------:R-:W-:-:S07]  /*04f0*/  MOV R15, R0 ;  /* 0x00000000000f7202 */ /* 0x000fce0000000f00 */
.L_x_6:
[----:B------:R-:W-:-:S13]  /*0500*/  ISETP.NE.AND P1, PT, R3, RZ, PT ;  /* 0x000000ff0300720c */ /* 0x000fda0003f25270 */
[----:B------:R-:W-:Y:S05]  /*0510*/  @!P1 BRA `(.L_x_8) ;  /* 0x0000000400149947 */ /* 0x000fea0003800000 */
[----:B------:R-:W1:Y:S01]  /*0520*/  LDC R14, c[0x0][0x398] ;  /* 0x0000e600ff0e7b82 */ /* 0x000e620000000800 */
[----:B------:R-:W-:-:S04]  /*0530*/  IADD3 R6, PT, PT, R3, -0x1, RZ ;  /* 0xffffffff03067810 */ /* 0x000fc80007ffe0ff */
[----:B------:R-:W-:Y:S02]  /*0540*/  ISETP.GE.U32.AND P2, PT, R6, 0x3, PT ;  /* 0x000000030600780c */ /* 0x000fe40003f46070 */
[----:B-1----:R-:W-:-:S11]  /*0550*/  LOP3.LUT P1, R17, R14, 0x3, RZ, 0xc0, !PT ;  /* 0x000000030e117812 */ /* 0x002fd6000782c0ff */
[----:B------:R-:W-:Y:S05]  /*0560*/  @!P2 BRA `(.L_x_9) ;  /* 0x00000000007ca947 */ /* 0x000fea0003800000 */
[----:B------:R-:W1:Y:S01]  /*0570*/  LDC R22, c[0x0][0x398] ;  /* 0x0000e600ff167b82 */ /* 0x000e620000000800 */
[----:B------:R-:W2:Y:S01]  /*0580*/  LDCU.64 UR6, c[0x0][0x380] ;  /* 0x00007000ff0677ac */ /* 0x000ea20008000a00 */
[CC--:B------:R-:W-:Y:S02]  /*0590*/  IADD3 R9, PT, PT, R2.reuse, R15.reuse, RZ ;  /* 0x0000000f02097210 */ /* 0x0c0fe40007ffe0ff */
[----:B------:R-:W-:-:S04]  /*05a0*/  IADD3 R20, P2, PT, R2, R15, RZ ;  /* 0x0000000f02147210 */ /* 0x000fc80007f5e0ff */
[----:B------:R-:W3:Y:S08]  /*05b0*/  LDC.64 R18, c[0x0][0x380] ;  /* 0x0000e000ff127b82 */ /* 0x000ef00000000a00 */
[----:B------:R-:W4:Y:S01]  /*05c0*/  LDC.64 R6, c[0x0][0x388] ;  /* 0x0000e200ff067b82 */ /* 0x000f220000000a00 */
[----:B-1----:R-:W-:-:S04]  /*05d0*/  IMAD R13, R15, R22, R5 ;  /* 0x000000160f0d7224 */ /* 0x002fc800078e0205 */
[----:B------:R-:W-:Y:S02]  /*05e0*/  IMAD.IADD R21, R13, 0x1, R22 ;  /* 0x000000010d157824 */ /* 0x000fe400078e0216 */
[----:B---3--:R-:W-:Y:S01]  /*05f0*/  IMAD.WIDE.U32 R18, R9, 0x4, R18 ;  /* 0x0000000409127825 */ /* 0x008fe200078e0012 */
[----:B------:R-:W-:Y:S02]  /*0600*/  IADD3.X R9, PT, PT, RZ, RZ, RZ, P2, !PT ;  /* 0x000000ffff097210 */ /* 0x000fe400017fe4ff */
[C---:B--2---:R-:W-:Y:S02]  /*0610*/  LEA R8, P2, R20.reuse, UR6, 0x2 ;  /* 0x0000000614087c11 */ /* 0x044fe4000f8410ff */
[----:B------:R-:W-:Y:S01]  /*0620*/  IADD3 R23, PT, PT, R21, R22, RZ ;  /* 0x0000001615177210 */ /* 0x000fe20007ffe0ff */
[----:B0-----:R-:W2:Y:S01]  /*0630*/  LDG.E R19, desc[UR4][R18.64] ;  /* 0x0000000412137981 */ /* 0x001ea2000c1e1900 */
[----:B------:R-:W-:Y:S01]  /*0640*/  LEA.HI.X R9, R20, UR7, R9, 0x2, P2 ;  /* 0x0000000714097c11 */ /* 0x000fe200090f1409 */
[----:B----4-:R-:W-:-:S04]  /*0650*/  IMAD.WIDE.U32 R12, R13, 0x4, R6 ;  /* 0x000000040d0c7825 */ /* 0x010fc800078e0006 */
[--C-:B------:R-:W-:Y:S01]  /*0660*/  IMAD.WIDE.U32 R10, R21, 0x4, R6.reuse ;  /* 0x00000004150a7825 */ /* 0x100fe200078e0006 */
[----:B------:R-:W3:Y:S03]  /*0670*/  LDG.E R24, desc[UR4][R8.64+0x8] ;  /* 0x0000080408187981 */ /* 0x000ee6000c1e1900 */
[C---:B------:R-:W-:Y:S01]  /*0680*/  IMAD.WIDE.U32 R20, R23.reuse, 0x4, R6 ;  /* 0x0000000417147825 */ /* 0x040fe200078e0006 */
[----:B------:R-:W2:Y:S01]  /*0690*/  LDG.E R12, desc[UR4][R12.64] ;  /* 0x000000040c0c7981 */ /* 0x000ea2000c1e1900 */
[----:B------:R-:W-:-:S03]  /*06a0*/  IADD3 R23, PT, PT, R23, R22, RZ ;  /* 0x0000001617177210 */ /* 0x000fc60007ffe0ff */
[----:B------:R-:W4:Y:S02]  /*06b0*/  LDG.E R10, desc[UR4][R10.64] ;  /* 0x000000040a0a7981 */ /* 0x000f24000c1e1900 */
[----:B------:R-:W-:Y:S02]  /*06c0*/  IMAD.WIDE.U32 R6, R23, 0x4, R6 ;  /* 0x0000000417067825 */ /* 0x000fe400078e0006 */
[----:B------:R-:W4:Y:S04]  /*06d0*/  LDG.E R22, desc[UR4][R8.64+0x4] ;  /* 0x0000040408167981 */ /* 0x000f28000c1e1900 */
[----:B------:R-:W3:Y:S04]  /*06e0*/  LDG.E R20, desc[UR4][R20.64] ;  /* 0x0000000414147981 */ /* 0x000ee8000c1e1900 */
[----:B------:R-:W5:Y:S04]  /*06f0*/  LDG.E R26, desc[UR4][R8.64+0xc] ;  /* 0x00000c04081a7981 */ /* 0x000f68000c1e1900 */
[----:B------:R-:W5:Y:S01]  /*0700*/  LDG.E R6, desc[UR4][R6.64] ;  /* 0x0000000406067981 */ /* 0x000f62000c1e1900 */
[----:B------:R-:W-:Y:S01]  /*0710*/  IADD3 R15, PT, PT, R15, 0x4, RZ ;  /* 0x000000040f0f7810 */ /* 0x000fe20007ffe0ff */
[----:B--2---:R-:W-:-:S04]  /*0720*/  IMAD R19, R19, R12, R16 ;  /* 0x0000000c13137224 */ /* 0x004fc800078e0210 */
[----:B----4-:R-:W-:-:S04]  /*0730*/  IMAD R19, R22, R10, R19 ;  /* 0x0000000a16137224 */ /* 0x010fc800078e0213 */
[----:B---3--:R-:W-:-:S04]  /*0740*/  IMAD R19, R24, R20, R19 ;  /* 0x0000001418137224 */ /* 0x008fc800078e0213 */
[----:B-----5:R-:W-:-:S07]  /*0750*/  IMAD R16, R26, R6, R19 ;  /* 0x000000061a107224 */ /* 0x020fce00078e0213 */
.L_x_9:
[----:B------:R-:W-:Y:S05]  /*0760*/  @!P1 BRA `(.L_x_8) ;  /* 0x0000000000809947 */ /* 0x000fea0003800000 */
[----:B------:R-:W-:Y:S01]  /*0770*/  ISETP.NE.AND P2, PT, R17, 0x1, PT ;  /* 0x000000011100780c */ /* 0x000fe20003f45270 */
[----:B------:R-:W1:Y:S01]  /*0780*/  LDC.64 R8, c[0x0][0x388] ;  /* 0x0000e200ff087b82 */ /* 0x000e620000000a00 */
[----:B------:R-:W-:-:S04]  /*0790*/  LOP3.LUT R17, R14, 0x1, RZ, 0xc0, !PT ;  /* 0x000000010e117812 */ /* 0x000fc800078ec0ff */
[----:B------:R-:W-:-:S03]  /*07a0*/  ISETP.NE.U32.AND P1, PT, R17, 0x1, PT ;  /* 0x000000011100780c */ /* 0x000fc60003f25070 */
[----:B------:R-:W2:Y:S04]  /*07b0*/  LDC.64 R18, c[0x0][0x380] ;  /* 0x0000e000ff127b82 */ /* 0x000ea80000000a00 */
[CC--:B------:R-:W-:Y:S01]  /*07c0*/  @P2 IADD3 R20, P3, PT, R2.reuse, R15.reuse, RZ ;  /* 0x0000000f02142210 */ /* 0x0c0fe20007f7e0ff */
[C---:B------:R-:W-:Y:S01]  /*07d0*/  @P2 IMAD R23, R15.reuse, R14, R5 ;  /* 0x0000000e0f172224 */ /* 0x040fe200078e0205 */
[----:B------:R-:W-:Y:S02]  /*07e0*/  @P2 IADD3 R17, PT, PT, R2, R15, RZ ;  /* 0x0000000f02112210 */ /* 0x000fe40007ffe0ff */
[----:B------:R-:W3:Y:S01]  /*07f0*/  @P2 LDC.64 R6, c[0x0][0x380] ;  /* 0x0000e000ff062b82 */ /* 0x000ee20000000a00 */
[----:B------:R-:W-:Y:S01]  /*0800*/  @P2 IMAD.X R21, RZ, RZ, RZ, P3 ;  /* 0x000000ffff152224 */ /* 0x000fe200018e06ff */
[----:B------:R-:W-:-:S06]  /*0810*/  @P2 IADD3 R15, PT, PT, R15, 0x2, RZ ;  /* 0x000000020f0f2810 */ /* 0x000fcc0007ffe0ff */
[----:B------:R-:W4:Y:S08]  /*0820*/  LDC.64 R10, c[0x0][0x380] ;  /* 0x0000e000ff0a7b82 */ /* 0x000f300000000a00 */
[----:B------:R-:W5:Y:S01]  /*0830*/  LDC.64 R12, c[0x0][0x388] ;  /* 0x0000e200ff0c7b82 */ /* 0x000f620000000a00 */
[----:B--2---:R-:W-:Y:S01]  /*0840*/  @P2 IMAD.WIDE.U32 R18, R17, 0x4, R18 ;  /* 0x0000000411122825 */ /* 0x004fe200078e0012 */
[----:B---3--:R-:W-:-:S03]  /*0850*/  @P2 LEA R6, P3, R20, R6, 0x2 ;  /* 0x0000000614062211 */ /* 0x008fc600078610ff */
[-C--:B------:R-:W-:Y:S02]  /*0860*/  @!P1 IMAD R17, R15, R14.reuse, R5 ;  /* 0x0000000e0f119224 */ /* 0x080fe400078e0205 */
[----:B0-----:R-:W2:Y:S01]  /*0870*/  @P2 LDG.E R19, desc[UR4][R18.64] ;  /* 0x0000000412132981 */ /* 0x001ea2000c1e1900 */
[----:B------:R-:W-:Y:S01]  /*0880*/  @P2 LEA.HI.X R7, R20, R7, R21, 0x2, P3 ;  /* 0x0000000714072211 */ /* 0x000fe200018f1415 */
[C-C-:B-1----:R-:W-:Y:S01]  /*0890*/  @P2 IMAD.WIDE.U32 R20, R23.reuse, 0x4, R8.reuse ;  /* 0x0000000417142825 */ /* 0x142fe200078e0008 */
[----:B------:R-:W-:Y:S02]  /*08a0*/  @P2 IADD3 R23, PT, PT, R23, R14, RZ ;  /* 0x0000000e17172210 */ /* 0x000fe40007ffe0ff */
[----:B------:R-:W-:Y:S01]  /*08b0*/  @!P1 IADD3 R15, PT, PT, R2, R15, RZ ;  /* 0x0000000f020f9210 */ /* 0x000fe20007ffe0ff */
[----:B------:R-:W3:Y:S02]  /*08c0*/  @P2 LDG.E R6, desc[UR4][R6.64+0x4] ;  /* 0x0000040406062981 */ /* 0x000ee4000c1e1900 */
[----:B------:R-:W-:-:S02]  /*08d0*/  @P2 IMAD.WIDE.U32 R8, R23, 0x4, R8 ;  /* 0x0000000417082825 */ /* 0x000fc400078e0008 */
[----:B------:R-:W2:Y:S02]  /*08e0*/  @P2 LDG.E R20, desc[UR4][R20.64] ;  /* 0x0000000414142981 */ /* 0x000ea4000c1e1900 */
[----:B----4-:R-:W-:Y:S02]  /*08f0*/  @!P1 IMAD.WIDE.U32 R10, R15, 0x4, R10 ;  /* 0x000000040f0a9825 */ /* 0x010fe400078e000a */
[----:B------:R-:W3:Y:S02]  /*0900*/  @P2 LDG.E R8, desc[UR4][R8.64] ;  /* 0x0000000408082981 */ /* 0x000ee4000c1e1900 */
[----:B-----5:R-:W-:Y:S02]  /*0910*/  @!P1 IMAD.WIDE.U32 R12, R17, 0x4, R12 ;  /* 0x00000004110c9825 */ /* 0x020fe400078e000c */
[----:B------:R-:W4:Y:S04]  /*0920*/  @!P1 LDG.E R11, desc[UR4][R10.64] ;  /* 0x000000040a0b9981 */ /* 0x000f28000c1e1900 */
[----:B------:R-:W4:Y:S01]  /*0930*/  @!P1 LDG.E R12, desc[UR4][R12.64] ;  /* 0x000000040c0c9981 */ /* 0x000f22000c1e1900 */
[----:B--2---:R-:W-:-:S04]  /*0940*/  @P2 IMAD R19, R19, R20, R16 ;  /* 0x0000001413132224 */ /* 0x004fc800078e0210 */
[----:B---3--:R-:W-:-:S04]  /*0950*/  @P2 IMAD R16, R6, R8, R19 ;  /* 0x0000000806102224 */ /* 0x008fc800078e0213 */
[----:B----4-:R-:W-:-:S07]  /*0960*/  @!P1 IMAD R16, R11, R12, R16 ;  /* 0x0000000c0b109224 */ /* 0x010fce00078e0210 */
.L_x_8:
[----:B------:R-:W1:Y:S01]  /*0970*/  LDCU UR6, c[0x0][0x398] ;  /* 0x00007300ff0677ac */ /* 0x000e620008000800 */
[----:B------:R-:W2:Y:S01]  /*0980*/  LDC.64 R6, c[0x0][0x390] ;  /* 0x0000e400ff067b82 */ /* 0x000ea20000000a00 */
[----:B------:R-:W-:Y:S02]  /*0990*/  IADD3 R9, PT, PT, R2, R5, RZ ;  /* 0x0000000502097210 */ /* 0x000fe40007ffe0ff */
[----:B------:R-:W-:-:S04]  /*09a0*/  IADD3 R5, PT, PT, R5, 0x1, RZ ;  /* 0x0000000105057810 */ /* 0x000fc80007ffe0ff */
[----:B-1----:R-:W-:Y:S01]  /*09b0*/  ISETP.NE.AND P1, PT, R5, UR6, PT ;  /* 0x0000000605007c0c */ /* 0x002fe2000bf25270 */
[----:B--2---:R-:W-:-:S05]  /*09c0*/  IMAD.WIDE.U32 R6, R9, 0x4, R6 ;  /* 0x0000000409067825 */ /* 0x004fca00078e0006 */
[----:B0-----:R1:W-:Y:S07]  /*09d0*/  STG.E desc[UR4][R6.64], R16 ;  /* 0x0000001006007986 */ /* 0x0013ee000c101904 */
[----:B------:R-:W-:Y:S05]  /*09e0*/  @P1 BRA `(.L_x_10) ;  /* 0xfffffff400c81947 */ /* 0x000fea000383ffff */
[----:B------:R-:W-:Y:S05]  /*09f0*/  EXIT ;  /* 0x000000000000794d */ /* 0x000fea0003800000 */
.L_x_11:
        /* <DEDUP_REMOVED lines=16> */
.L_x_18:


//--------------------- .text._Z25elementMatrixMatrixKernelPiS_S_i --------------------------
	.section	.text._Z25elementMatrixMatrixKernelPiS_S_i,"ax",@progbits
	.align	128
        .global         _Z25elementMatrixMatrixKernelPiS_S_i
        .type           _Z25elementMatrixMatrixKernelPiS_S_i,@function
        .size           _Z25elementMatrixMatrixKernelPiS_S_i,(.L_x_19 - _Z25elementMatrixMatrixKernelPiS_S_i)
        .other          _Z25elementMatrixMatrixKernelPiS_S_i,@"STO_CUDA_ENTRY STV_DEFAULT"
_Z25elementMatrixMatrixKernelPiS_S_i:
.text._Z25elementMatrixMatrixKernelPiS_S_i:
[----:B------:R-:W-:Y:S01]  /*0000*/  LDC R1, c[0x0][0x37c] ;  /* 0x0000df00ff017b82 */ /* 0x000fe20000000800 */
[----:B------:R-:W0:Y:S07]  /*0010*/  S2R R0, SR_TID.Y ;  /* 0x0000000000007919 */ /* 0x000e2e0000002200 */
[----:B------:R-:W0:Y:S01]  /*0020*/  S2UR UR4, SR_CTAID.Y ;  /* 0x00000000000479c3 */ /* 0x000e220000002600 */
[----:B------:R-:W1:Y:S01]  /*0030*/  LDCU UR20, c[0x0][0x398] ;  /* 0x00007300ff1477ac */ /* 0x000e620008000800 */
[----:B------:R-:W2:Y:S06]  /*0040*/  S2R R3, SR_TID.X ;  /* 0x0000000000037919 */ /* 0x000eac0000002100 */
[----:B------:R-:W0:Y:S08]  /*0050*/  LDC R13, c[0x0][0x364] ;  /* 0x0000d900ff0d7b82 */ /* 0x000e300000000800 */
[----:B------:R-:W2:Y:S08]  /*0060*/  S2UR UR5, SR_CTAID.X ;  /* 0x00000000000579c3 */ /* 0x000eb00000002500 */
[----:B------:R-:W2:Y:S01]  /*0070*/  LDC R2, c[0x0][0x360] ;  /* 0x0000d800ff027b82 */ /* 0x000ea20000000800 */
[----:B0-----:R-:W-:-:S02]  /*0080*/  IMAD R13, R13, UR4, R0 ;  /* 0x000000040d0d7c24 */ /* 0x001fc4000f8e0200 */
[----:B--2---:R-:W-:-:S05]  /*0090*/  IMAD R0, R2, UR5, R3 ;  /* 0x0000000502007c24 */ /* 0x004fca000f8e0203 */
[----:B------:R-:W-:-:S04]  /*00a0*/  VIMNMX R2, PT, PT, R13, R0, !PT ;  /* 0x000000000d027248 */ /* 0x000fc80007fe0100 */
[----:B-1----:R-:W-:-:S13]  /*00b0*/  ISETP.GE.AND P0, PT, R2, UR20, PT ;  /* 0x0000001402007c0c */ /* 0x002fda000bf06270 */
[----:B------:R-:W-:Y:S05]  /*00c0*/  @P0 EXIT ;  /* 0x000000000000094d */ /* 0x000fea0003800000 */
[----:B------:R-:W-:Y:S01]  /*00d0*/  UISETP.GE.U32.AND UP0, UPT, UR20, 0x8, UPT ;  /* 0x000000081400788c */ /* 0x000fe2000bf06070 */
[----:B------:R-:W-:Y:S02]  /*00e0*/  HFMA2 R12, -RZ, RZ, 0, 0 ;  /* 0x00000000ff0c7431 */ /* 0x000fe400000001ff */
[----:B------:R-:W-:Y:S01]  /*00f0*/  IMAD R13, R13, UR20, RZ ;  /* 0x000000140d0d7c24 */ /* 0x000fe2000f8e02ff */
[----:B------:R-:W-:Y:S01]  /*0100*/  UMOV UR4, URZ ;  /* 0x000000ff00047c82 */ /* 0x000fe20008000000 */
[----:B------:R-:W0:Y:S04]  /*0110*/  LDCU.64 UR18, c[0x0][0x358] ;  /* 0x00006b00ff1277ac */ /* 0x000e280008000a00 */
[----:B------:R-:W-:Y:S05]  /*0120*/  BRA.U !UP0, `(.L_x_12) ;  /* 0x0000000508047547 */ /* 0x000fea000b800000 */
[----:B------:R-:W1:Y:S01]  /*0130*/  LDCU.128 UR24, c[0x0][0x380] ;  /* 0x00007000ff1877ac */ /* 0x000e620008000c00 */
[----:B------:R-:W-:Y:S02]  /*0140*/  MOV R12, RZ ;  /* 0x000000ff000c7202 */ /* 0x000fe40000000f00 */
[----:B------:R-:W-:Y:S01]  /*0150*/  MOV R14, R0 ;  /* 0x00000000000e7202 */ /* 0x000fe20000000f00 */
[----:B------:R-:W-:-:S04]  /*0160*/  ULOP3.LUT UR4, UR20, 0x7ffffff8, URZ, 0xc0, !UPT ;  /* 0x7ffffff814047892 */ /* 0x000fc8000f8ec0ff */
[----:B------:R-:W-:Y:S01]  /*0170*/  UIADD3 UR5, UPT, UPT, -UR4, URZ, URZ ;  /* 0x000000ff04057290 */ /* 0x000fe2000fffe1ff */
[----:B-1----:R-:W-:Y:S01]  /*0180*/  MOV R2, UR24 ;  /* 0x0000001800027c02 */ /* 0x002fe20008000f00 */
[----:B------:R-:W-:Y:S01]  /*0190*/  UIMAD.WIDE UR6, UR20, 0x8, UR26 ;  /* 0x00000008140678a5 */ /* 0x000fe2000f8e021a */
[----:B------:R-:W-:Y:S01]  /*01a0*/  MOV R3, UR25 ;  /* 0x0000001900037c02 */ /* 0x000fe20008000f00 */
[----:B------:R-:W-:Y:S02]  /*01b0*/  UIMAD.WIDE UR8, UR20, 0xc, UR26 ;  /* 0x0000000c140878a5 */ /* 0x000fe4000f8e021a */
[----:B------:R-:W-:Y:S01]  /*01c0*/  UIMAD.WIDE UR10, UR20, 0x10, UR26 ;  /* 0x00000010140a78a5 */ /* 0x000fe2000f8e021a */
[----:B------:R-:W-:Y:S01]  /*01d0*/  IMAD.WIDE.U32 R2, R13, 0x4, R2 ;  /* 0x000000040d027825 */ /* 0x000fe200078e0002 */
[----:B------:R-:W-:Y:S02]  /*01e0*/  UIMAD.WIDE UR12, UR20, 0x14, UR26 ;  /* 0x00000014140c78a5 */ /* 0x000fe4000f8e021a */
[----:B------:R-:W-:Y:S01]  /*01f0*/  UIMAD.WIDE UR14, UR20, 0x18, UR26 ;  /* 0x00000018140e78a5 */ /* 0x000fe2000f8e021a */
[----:B------:R-:W-:Y:S01]  /*0200*/  IADD3 R2, P0, PT, R2, 0x10, RZ ;  /* 0x0000001002027810 */ /* 0x000fe20007f1e0ff */
[----:B------:R-:W-:-:S03]  /*0210*/  UIMAD.WIDE UR16, UR20, 0x1c, UR26 ;  /* 0x0000001c141078a5 */ /* 0x000fc6000f8e021a */
[----:B------:R-:W-:-:S09]  /*0220*/  IADD3.X R3, PT, PT, RZ, R3, RZ, P0, !PT ;  /* 0x00000003ff037210 */ /* 0x000fd200007fe4ff */
.L_x_13:
[----:B------:R-:W-:Y:S01]  /*0230*/  UIMAD.WIDE UR22, UR20, 0x4, UR26 ;  /* 0x00000004141678a5 */ /* 0x000fe2000f8e021a */
[----:B------:R-:W-:Y:S02]  /*0240*/  IMAD.MOV.U32 R23, RZ, RZ, 0x4 ;  /* 0x00000004ff177424 */ /* 0x000fe400078e00ff */
[----:B------:R-:W-:Y:S01]  /*0250*/  HFMA2 R11, -RZ, RZ, 0, 2.384185791015625e-07 ;  /* 0x00000004ff0b7431 */ /* 0x000fe200000001ff */
[----:B------:R-:W-:Y:S01]  /*0260*/  MOV R25, 0x4 ;  /* 0x0000000400197802 */ /* 0x000fe20000000f00 */
[----:B0-----:R-:W2:Y:S01]  /*0270*/  LDG.E R21, desc[UR18][R2.64+-0x10] ;  /* 0xfffff01202157981 */ /* 0x001ea2000c1e1900 */
[C---:B------:R-:W-:Y:S01]  /*0280*/  IMAD.WIDE R22, R14.reuse, R23, UR26 ;  /* 0x0000001a0e167e25 */ /* 0x040fe2000f8e0217 */
[----:B------:R-:W-:Y:S02]  /*0290*/  MOV R8, UR22 ;  /* 0x0000001600087c02 */ /* 0x000fe40008000f00 */
[----:B------:R-:W-:Y:S01]  /*02a0*/  MOV R9, UR23 ;  /* 0x0000001700097c02 */ /* 0x000fe20008000f00 */
[----:B------:R-:W3:Y:S02]  /*02b0*/  LDG.E R19, desc[UR18][R2.64+-0xc] ;  /* 0xfffff41202137981 */ /* 0x000ee4000c1e1900 */
[----:B------:R-:W-:-:S02]  /*02c0*/  IMAD.WIDE R8, R14, 0x4, R8 ;  /* 0x000000040e087825 */ /* 0x000fc400078e0208 */
[----:B------:R-:W2:Y:S01]  /*02d0*/  LDG.E R22, desc[UR18][R22.64] ;  /* 0x0000001216167981 */ /* 0x000ea2000c1e1900 */
[----:B------:R-:W-:Y:S01]  /*02e0*/  MOV R5, 0x4 ;  /* 0x0000000400057802 */ /* 0x000fe20000000f00 */
[C---:B------:R-:W-:Y:S02]  /*02f0*/  IMAD.WIDE R24, R14.reuse, R25, UR6 ;  /* 0x000000060e187e25 */ /* 0x040fe4000f8e0219 */
[----:B------:R0:W3:Y:S02]  /*0300*/  LDG.E R20, desc[UR18][R8.64] ;  /* 0x0000001208147981 */ /* 0x0000e4000c1e1900 */
[----:B------:R-:W-:Y:S02]  /*0310*/  IMAD.WIDE R10, R14, R11, UR8 ;  /* 0x000000080e0a7e25 */ /* 0x000fe4000f8e020b */
[----:B------:R-:W4:Y:S04]  /*0320*/  LDG.E R18, desc[UR18][R24.64] ;  /* 0x0000001218127981 */ /* 0x000f28000c1e1900 */
[----:B------:R-:W4:Y:S01]  /*0330*/  LDG.E R17, desc[UR18][R2.64+-0x8] ;  /* 0xfffff81202117981 */ /* 0x000f22000c1e1900 */
[----:B0-----:R-:W-:-:S02]  /*0340*/  HFMA2 R9, -RZ, RZ, 0, 2.384185791015625e-07 ;  /* 0x00000004ff097431 */ /* 0x001fc400000001ff */
[----:B------:R-:W-:Y:S01]  /*0350*/  IMAD.MOV.U32 R7, RZ, RZ, 0x4 ;  /* 0x00000004ff077424 */ /* 0x000fe200078e00ff */
[----:B------:R0:W5:Y:S01]  /*0360*/  LDG.E R16, desc[UR18][R10.64] ;  /* 0x000000120a107981 */ /* 0x000162000c1e1900 */
[----:B------:R-:W-:-:S03]  /*0370*/  IMAD.WIDE R4, R14, R5, UR10 ;  /* 0x0000000a0e047e25 */ /* 0x000fc6000f8e0205 */
[----:B------:R-:W5:Y:S01]  /*0380*/  LDG.E R15, desc[UR18][R2.64+-0x4] ;  /* 0xfffffc12020f7981 */ /* 0x000f62000c1e1900 */
[C---:B------:R-:W-:Y:S01]  /*0390*/  IMAD.WIDE R6, R14.reuse, R7, UR12 ;  /* 0x0000000c0e067e25 */ /* 0x040fe2000f8e0207 */
[----:B------:R-:W-:Y:S02]  /*03a0*/  MOV R27, 0x4 ;  /* 0x00000004001b7802 */ /* 0x000fe40000000f00 */
[----:B------:R1:W5:Y:S01]  /*03b0*/  LDG.E R4, desc[UR18][R4.64] ;  /* 0x0000001204047981 */ /* 0x000362000c1e1900 */
[----:B------:R-:W-:-:S03]  /*03c0*/  IMAD.WIDE R8, R14, R9, UR14 ;  /* 0x0000000e0e087e25 */ /* 0x000fc6000f8e0209 */
[----:B------:R-:W5:Y:S01]  /*03d0*/  LDG.E R23, desc[UR18][R2.64] ;  /* 0x0000001202177981 */ /* 0x000f62000c1e1900 */
[----:B0-----:R-:W-:-:S03]  /*03e0*/  IMAD.WIDE R10, R14, R27, UR16 ;  /* 0x000000100e0a7e25 */ /* 0x001fc6000f8e021b */
[----:B------:R-:W5:Y:S04]  /*03f0*/  LDG.E R7, desc[UR18][R6.64] ;  /* 0x0000001206077981 */ /* 0x000f68000c1e1900 */
[----:B------:R-:W5:Y:S04]  /*0400*/  LDG.E R24, desc[UR18][R2.64+0x4] ;  /* 0x0000041202187981 */ /* 0x000f68000c1e1900 */
[----:B------:R-:W5:Y:S04]  /*0410*/  LDG.E R8, desc[UR18][R8.64] ;  /* 0x0000001208087981 */ /* 0x000f68000c1e1900 */
[----:B------:R-:W5:Y:S04]  /*0420*/  LDG.E R25, desc[UR18][R2.64+0x8] ;  /* 0x0000081202197981 */ /* 0x000f68000c1e1900 */
[----:B------:R-:W5:Y:S04]  /*0430*/  LDG.E R10, desc[UR18][R10.64] ;  /* 0x000000120a0a7981 */ /* 0x000f68000c1e1900 */
[----:B------:R0:W5:Y:S01]  /*0440*/  LDG.E R27, desc[UR18][R2.64+0xc] ;  /* 0x00000c12021b7981 */ /* 0x000162000c1e1900 */
[----:B------:R-:W-:-:S04]  /*0450*/  UIADD3 UR5, UPT, UPT, UR5, 0x8, URZ ;  /* 0x0000000805057890 */ /* 0x000fc8000fffe0ff */
[----:B------:R-:W-:Y:S01]  /*0460*/  UISETP.NE.AND UP0, UPT, UR5, URZ, UPT ;  /* 0x000000ff0500728c */ /* 0x000fe2000bf05270 */
[----:B-1----:R-:W-:Y:S02]  /*0470*/  MOV R5, UR20 ;  /* 0x0000001400057c02 */ /* 0x002fe40008000f00 */
[----:B0-----:R-:W-:Y:S02]  /*0480*/  IADD3 R2, P0, PT, R2, 0x20, RZ ;  /* 0x0000002002027810 */ /* 0x001fe40007f1e0ff */
[----:B------:R-:W-:Y:S02]  /*0490*/  LEA R14, R5, R14, 0x3 ;  /* 0x0000000e050e7211 */ /* 0x000fe400078e18ff */
[----:B------:R-:W-:Y:S01]  /*04a0*/  IADD3.X R3, PT, PT, RZ, R3, RZ, P0, !PT ;  /* 0x00000003ff037210 */ /* 0x000fe200007fe4ff */
[----:B--2---:R-:W-:-:S04]  /*04b0*/  IMAD R21, R21, R22, R12 ;  /* 0x0000001615157224 */ /* 0x004fc800078e020c */
[----:B---3--:R-:W-:-:S04]  /*04c0*/  IMAD R19, R19, R20, R21 ;  /* 0x0000001413137224 */ /* 0x008fc800078e0215 */
[----:B----4-:R-:W-:-:S04]  /*04d0*/  IMAD R17, R17, R18, R19 ;  /* 0x0000001211117224 */ /* 0x010fc800078e0213 */
[----:B-----5:R-:W-:-:S04]  /*04e0*/  IMAD R15, R15, R16, R17 ;  /* 0x000000100f0f7224 */ /* 0x020fc800078e0211 */
[----:B------:R-:W-:-:S04]  /*04f0*/  IMAD R4, R23, R4, R15 ;  /* 0x0000000417047224 */ /* 0x000fc800078e020f */
[----:B------:R-:W-:-:S04]  /*0500*/  IMAD R4, R24, R7, R4 ;  /* 0x0000000718047224 */ /* 0x000fc800078e0204 */
[----:B------:R-:W-:-:S04]  /*0510*/  IMAD R4, R25, R8, R4 ;  /* 0x0000000819047224 */ /* 0x000fc800078e0204 */
[----:B------:R-:W-:Y:S01]  /*0520*/  IMAD R12, R27, R10, R4 ;  /* 0x0000000a1b0c7224 */ /* 0x000fe200078e0204 */
[----:B------:R-:W-:Y:S06]  /*0530*/  BRA.U UP0, `(.L_x_13) ;  /* 0xfffffffd003c7547 */ /* 0x000fec000b83ffff */
.L_x_12:
[----:B------:R-:W-:-:S04]  /*0540*/  ULOP3.LUT UR6, UR20, 0x7, URZ, 0xc0, !UPT ;  /* 0x0000000714067892 */ /* 0x000fc8000f8ec0ff */
[----:B------:R-:W-:-:S09]  /*0550*/  UISETP.NE.AND UP0, UPT, UR6, URZ, UPT ;  /* 0x000000ff0600728c */ /* 0x000fd2000bf05270 */
[----:B------:R-:W-:Y:S05]  /*0560*/  BRA.U !UP0, `(.L_x_14) ;  /* 0x0000000508387547 */ /* 0x000fea000b800000 */
[----:B------:R-:W-:Y:S02]  /*0570*/  UISETP.GE.U32.AND UP0, UPT, UR6, 0x4, UPT ;  /* 0x000000040600788c */ /* 0x000fe4000bf06070 */
[----:B------:R-:W-:-:S04]  /*0580*/  ULOP3.LUT UR5, UR20, 0x3, URZ, 0xc0, !UPT ;  /* 0x0000000314057892 */ /* 0x000fc8000f8ec0ff */
[----:B------:R-:W-:-:S03]  /*0590*/  UISETP.NE.AND UP1, UPT, UR5, URZ, UPT ;  /* 0x000000ff0500728c */ /* 0x000fc6000bf25270 */
[----:B------:R-:W-:Y:S08]  /*05a0*/  BRA.U !UP0, `(.L_x_15) ;  /* 0x00000001087c7547 */ /* 0x000ff0000b800000 */
[----:B------:R-:W1:Y:S01]  /*05b0*/  LDC.64 R6, c[0x0][0x388] ;  /* 0x0000e200ff067b82 */ /* 0x000e620000000a00 */
[----:B------:R-:W2:Y:S01]  /*05c0*/  LDCU.64 UR6, c[0x0][0x380] ;  /* 0x00007000ff0677ac */ /* 0x000ea20008000a00 */
[----:B------:R-:W-:Y:S01]  /*05d0*/  IMAD.U32 R9, RZ, RZ, UR4 ;  /* 0x00000004ff097e24 */ /* 0x000fe2000f8e00ff */
[C---:B------:R-:W-:Y:S02]  /*05e0*/  IADD3 R3, PT, PT, R13.reuse, UR4, RZ ;  /* 0x000000040d037c10 */ /* 0x040fe4000fffe0ff */
[----:B------:R-:W-:Y:S01]  /*05f0*/  IADD3 R10, P0, PT, R13, UR4, RZ ;  /* 0x000000040d0a7c10 */ /* 0x000fe2000ff1e0ff */
[----:B------:R-:W-:Y:S01]  /*0600*/  IMAD R9, R9, UR20, R0 ;  /* 0x0000001409097c24 */ /* 0x000fe2000f8e0200 */
[----:B------:R-:W-:Y:S01]  /*0610*/  MOV R11, UR20 ;  /* 0x00000014000b7c02 */ /* 0x000fe20008000f00 */
[----:B------:R-:W3:Y:S01]  /*0620*/  LDC.64 R4, c[0x0][0x380] ;  /* 0x0000e000ff047b82 */ /* 0x000ee20000000a00 */
[----:B------:R-:W-:Y:S01]  /*0630*/  MOV R15, UR20 ;  /* 0x00000014000f7c02 */ /* 0x000fe20008000f00 */
[----:B-1----:R-:W-:Y:S01]  /*0640*/  IMAD.WIDE R6, R9, 0x4, R6 ;  /* 0x0000000409067825 */ /* 0x002fe200078e0206 */
[----:B------:R-:W-:-:S05]  /*0650*/  MOV R9, UR20 ;  /* 0x0000001400097c02 */ /* 0x000fca0008000f00 */
[----:B------:R-:W-:Y:S02]  /*0660*/  IMAD.WIDE R8, R9, 0x4, R6 ;  /* 0x0000000409087825 */ /* 0x000fe400078e0206 */
[----:B0-----:R-:W4:Y:S02]  /*0670*/  LDG.E R6, desc[UR18][R6.64] ;  /* 0x0000001206067981 */ /* 0x001f24000c1e1900 */
[----:B---3--:R-:W-:Y:S01]  /*0680*/  IMAD.WIDE.U32 R4, R3, 0x4, R4 ;  /* 0x0000000403047825 */ /* 0x008fe200078e0004 */
[----:B------:R-:W-:Y:S01]  /*0690*/  IADD3.X R3, PT, PT, RZ, RZ, RZ, P0, !PT ;  /* 0x000000ffff037210 */ /* 0x000fe200007fe4ff */
[----:B------:R-:W3:Y:S01]  /*06a0*/  LDG.E R17, desc[UR18][R8.64] ;  /* 0x0000001208117981 */ /* 0x000ee2000c1e1900 */
[----:B--2---:R-:W-:-:S03]  /*06b0*/  LEA R2, P0, R10, UR6, 0x2 ;  /* 0x000000060a027c11 */ /* 0x004fc6000f8010ff */
[----:B------:R-:W4:Y:S01]  /*06c0*/  LDG.E R5, desc[UR18][R4.64] ;  /* 0x0000001204057981 */ /* 0x000f22000c1e1900 */
[----:B------:R-:W-:Y:S01]  /*06d0*/  LEA.HI.X R3, R10, UR7, R3, 0x2, P0 ;  /* 0x000000070a037c11 */ /* 0x000fe200080f1403 */
[----:B------:R-:W-:-:S04]  /*06e0*/  IMAD.WIDE R10, R11, 0x4, R8 ;  /* 0x000000040b0a7825 */ /* 0x000fc800078e0208 */
[----:B------:R-:W3:Y:S01]  /*06f0*/  LDG.E R16, desc[UR18][R2.64+0x4] ;  /* 0x0000041202107981 */ /* 0x000ee2000c1e1900 */
[----:B------:R-:W-:-:S03]  /*0700*/  IMAD.WIDE R14, R15, 0x4, R10 ;  /* 0x000000040f0e7825 */ /* 0x000fc600078e020a */
[----:B------:R-:W2:Y:S04]  /*0710*/  LDG.E R19, desc[UR18][R10.64] ;  /* 0x000000120a137981 */ /* 0x000ea8000c1e1900 */
[----:B------:R-:W2:Y:S04]  /*0720*/  LDG.E R18, desc[UR18][R2.64+0x8] ;  /* 0x0000081202127981 */ /* 0x000ea8000c1e1900 */
[----:B------:R-:W5:Y:S04]  /*0730*/  LDG.E R20, desc[UR18][R2.64+0xc] ;  /* 0x00000c1202147981 */ /* 0x000f68000c1e1900 */
[----:B------:R-:W5:Y:S01]  /*0740*/  LDG.E R14, desc[UR18][R14.64] ;  /* 0x000000120e0e7981 */ /* 0x000f62000c1e1900 */
[----:B------:R-:W-:Y:S01]  /*0750*/  UIADD3 UR4, UPT, UPT, UR4, 0x4, URZ ;  /* 0x0000000404047890 */ /* 0x000fe2000fffe0ff */
[----:B----4-:R-:W-:-:S04]  /*0760*/  IMAD R5, R5, R6, R12 ;  /* 0x0000000605057224 */ /* 0x010fc800078e020c */
[----:B---3--:R-:W-:-:S04]  /*0770*/  IMAD R5, R16, R17, R5 ;  /* 0x0000001110057224 */ /* 0x008fc800078e0205 */
[----:B--2---:R-:W-:-:S04]  /*0780*/  IMAD R5, R18, R19, R5 ;  /* 0x0000001312057224 */ /* 0x004fc800078e0205 */
[----:B-----5:R-:W-:-:S07]  /*0790*/  IMAD R12, R20, R14, R5 ;  /* 0x0000000e140c7224 */ /* 0x020fce00078e0205 */
.L_x_15:
[----:B------:R-:W-:Y:S05]  /*07a0*/  BRA.U !UP1, `(.L_x_14) ;  /* 0x0000000109a87547 */ /* 0x000fea000b800000 */
[----:B------:R-:W-:Y:S01]  /*07b0*/  UISETP.NE.AND UP0, UPT, UR5, 0x1, UPT ;  /* 0x000000010500788c */ /* 0x000fe2000bf05270 */
[----:B------:R-:W-:Y:S01]  /*07c0*/  MOV R7, UR4 ;  /* 0x0000000400077c02 */ /* 0x000fe20008000f00 */
[----:B------:R-:W-:Y:S02]  /*07d0*/  ULOP3.LUT UR5, UR20, 0x1, URZ, 0xc0, !UPT ;  /* 0x0000000114057892 */ /* 0x000fe4000f8ec0ff */
[----:B------:R-:W-:Y:S02]  /*07e0*/  MOV R15, UR20 ;  /* 0x00000014000f7c02 */ /* 0x000fe40008000f00 */
[----:B------:R-:W-:Y:S01]  /*07f0*/  UISETP.NE.U32.AND UP1, UPT, UR5, 0x1, UPT ;  /* 0x000000010500788c */ /* 0x000fe2000bf25070 */
[----:B------:R-:W-:-:S04]  /*0800*/  PLOP3.LUT P1, PT, PT, PT, UP0, 0x80, 0x8 ;  /* 0x000000000008781c */ /* 0x000fc80003f2f008 */
[----:B------:R-:W1:Y:S01]  /*0810*/  @UP0 LDCU.128 UR8, c[0x0][0x380] ;  /* 0x00007000ff0807ac */ /* 0x000e620008000c00 */
[----:B------:R-:W-:Y:S01]  /*0820*/  PLOP3.LUT P0, PT, PT, PT, UP1, 0x80, 0x8 ;  /* 0x000000000008781c */ /* 0x000fe20003f0f018 */
[----:B------:R-:W2:Y:S04]  /*0830*/  @UP0 LDCU.64 UR6, c[0x0][0x380] ;  /* 0x00007000ff0607ac */ /* 0x000ea80008000a00 */
[----:B------:R-:W3:Y:S03]  /*0840*/  @!UP1 LDCU.128 UR12, c[0x0][0x380] ;  /* 0x00007000ff0c97ac */ /* 0x000ee60008000c00 */
[C---:B------:R-:W-:Y:S02]  /*0850*/  @P1 IADD3 R3, PT, PT, R13.reuse, UR4, RZ ;  /* 0x000000040d031c10 */ /* 0x040fe4000fffe0ff */
[----:B------:R-:W-:Y:S01]  /*0860*/  @P1 IADD3 R6, P2, PT, R13, UR4, RZ ;  /* 0x000000040d061c10 */ /* 0x000fe2000ff5e0ff */
[----:B------:R-:W-:Y:S01]  /*0870*/  @UP0 UIADD3 UR4, UPT, UPT, UR4, 0x2, URZ ;  /* 0x0000000204040890 */ /* 0x000fe2000fffe0ff */
[----:B-1----:R-:W-:Y:S01]  /*0880*/  MOV R11, UR9 ;  /* 0x00000009000b7c02 */ /* 0x002fe20008000f00 */
[----:B------:R-:W-:Y:S01]  /*0890*/  IMAD.U32 R10, RZ, RZ, UR8 ;  /* 0x00000008ff0a7e24 */ /* 0x000fe2000f8e00ff */
[----:B------:R-:W-:-:S02]  /*08a0*/  MOV R4, UR10 ;  /* 0x0000000a00047c02 */ /* 0x000fc40008000f00 */
[----:B------:R-:W-:Y:S01]  /*08b0*/  MOV R5, UR11 ;  /* 0x0000000b00057c02 */ /* 0x000fe20008000f00 */
[----:B------:R-:W-:-:S04]  /*08c0*/  @P1 IMAD.WIDE.U32 R10, R3, 0x4, R10 ;  /* 0x00000004030a1825 */ /* 0x000fc800078e000a */
[----:B------:R-:W-:Y:S01]  /*08d0*/  @P1 IMAD R3, R7, UR20, R0 ;  /* 0x0000001407031c24 */ /* 0x000fe2000f8e0200 */
[----:B------:R-:W-:Y:S01]  /*08e0*/  @P1 IADD3.X R7, PT, PT, RZ, RZ, RZ, P2, !PT ;  /* 0x000000ffff071210 */ /* 0x000fe200017fe4ff */
[----:B------:R-:W-:Y:S01]  /*08f0*/  IMAD.U32 R19, RZ, RZ, UR4 ;  /* 0x00000004ff137e24 */ /* 0x000fe2000f8e00ff */
[C---:B--2---:R-:W-:Y:S01]  /*0900*/  @P1 LEA R2, P2, R6.reuse, UR6, 0x2 ;  /* 0x0000000606021c11 */ /* 0x044fe2000f8410ff */
[----:B------:R-:W-:Y:S01]  /*0910*/  @P1 IMAD.WIDE R4, R3, 0x4, R4 ;  /* 0x0000000403041825 */ /* 0x000fe200078e0204 */
[----:B------:R-:W-:Y:S01]  /*0920*/  @!P0 IADD3 R17, PT, PT, R13, UR4, RZ ;  /* 0x000000040d118c10 */ /* 0x000fe2000fffe0ff */
[----:B0-----:R-:W2:Y:S01]  /*0930*/  @P1 LDG.E R11, desc[UR18][R10.64] ;  /* 0x000000120a0b1981 */ /* 0x001ea2000c1e1900 */
[----:B------:R-:W-:Y:S01]  /*0940*/  @P1 LEA.HI.X R3, R6, UR7, R7, 0x2, P2 ;  /* 0x0000000706031c11 */ /* 0x000fe200090f1407 */
[----:B------:R-:W-:Y:S01]  /*0950*/  @!P0 IMAD R19, R19, UR20, R0 ;  /* 0x0000001413138c24 */ /* 0x000fe2000f8e0200 */
[----:B---3--:R-:W-:Y:S01]  /*0960*/  MOV R6, UR12 ;  /* 0x0000000c00067c02 */ /* 0x008fe20008000f00 */
[----:B------:R-:W-:Y:S01]  /*0970*/  @P1 IMAD.WIDE R14, R15, 0x4, R4 ;  /* 0x000000040f0e1825 */ /* 0x000fe200078e0204 */
[----:B------:R-:W-:Y:S01]  /*0980*/  MOV R7, UR13 ;  /* 0x0000000d00077c02 */ /* 0x000fe20008000f00 */
[----:B------:R-:W2:Y:S01]  /*0990*/  @P1 LDG.E R4, desc[UR18][R4.64] ;  /* 0x0000001204041981 */ /* 0x000ea2000c1e1900 */
[----:B------:R-:W-:-:S02]  /*09a0*/  MOV R8, UR14 ;  /* 0x0000000e00087c02 */ /* 0x000fc40008000f00 */
[----:B------:R-:W-:Y:S01]  /*09b0*/  MOV R9, UR15 ;  /* 0x0000000f00097c02 */ /* 0x000fe20008000f00 */
[----:B------:R-:W-:Y:S01]  /*09c0*/  @!P0 IMAD.WIDE.U32 R6, R17, 0x4, R6 ;  /* 0x0000000411068825 */ /* 0x000fe200078e0006 */
[----:B------:R-:W3:Y:S03]  /*09d0*/  @P1 LDG.E R14, desc[UR18][R14.64] ;  /* 0x000000120e0e1981 */ /* 0x000ee6000c1e1900 */
[----:B------:R-:W-:Y:S01]  /*09e0*/  @!P0 IMAD.WIDE R8, R19, 0x4, R8 ;  /* 0x0000000413088825 */ /* 0x000fe200078e0208 */
[----:B------:R-:W3:Y:S04]  /*09f0*/  @P1 LDG.E R2, desc[UR18][R2.64+0x4] ;  /* 0x0000041202021981 */ /* 0x000ee8000c1e1900 */
[----:B------:R-:W4:Y:S04]  /*0a00*/  @!P0 LDG.E R7, desc[UR18][R6.64] ;  /* 0x0000001206078981 */ /* 0x000f28000c1e1900 */
[----:B------:R-:W4:Y:S01]  /*0a10*/  @!P0 LDG.E R8, desc[UR18][R8.64] ;  /* 0x0000001208088981 */ /* 0x000f22000c1e1900 */
[----:B--2---:R-:W-:-:S04]  /*0a20*/  @P1 IMAD R11, R11, R4, R12 ;  /* 0x000000040b0b1224 */ /* 0x004fc800078e020c */
[----:B---3--:R-:W-:-:S04]  /*0a30*/  @P1 IMAD R12, R2, R14, R11 ;  /* 0x0000000e020c1224 */ /* 0x008fc800078e020b */
[----:B----4-:R-:W-:-:S07]  /*0a40*/  @!P0 IMAD R12, R7, R8, R12 ;  /* 0x00000008070c8224 */ /* 0x010fce00078e020c */
.L_x_14:
[----:B------:R-:W1:Y:S01]  /*0a50*/  LDC.64 R2, c[0x0][0x390] ;  /* 0x0000e400ff027b82 */ /* 0x000e620000000a00 */
[----:B------:R-:W-:-:S05]  /*0a60*/  IADD3 R13, PT, PT, R0, R13, RZ ;  /* 0x0000000d000d7210 */ /* 0x000fca0007ffe0ff */
[----:B-1----:R-:W-:-:S05]  /*0a70*/  IMAD.WIDE R2, R13, 0x4, R2 ;  /* 0x000000040d027825 */ /* 0x002fca00078e0202 */
[----:B0-----:R-:W-:Y:S01]  /*0a80*/  STG.E desc[UR18][R2.64], R12 ;  /* 0x0000000c02007986 */ /* 0x001fe2000c101912 */
[----:B------:R-:W-:Y:S05]  /*0a90*/  EXIT ;  /* 0x000000000000794d */ /* 0x000fea0003800000 */
.L_x_16:
        /* <DEDUP_REMOVED lines=14> */
.L_x_19:


//--------------------- .nv.shared.reserved.0     --------------------------
	.section	.nv.shared.reserved.0,"aw",@nobits
	.weak		__nv_reservedSMEM_offset_0_alias
	.size		__nv_reservedSMEM_offset_0_alias, 0, 64
	.other		__nv_reservedSMEM_offset_0_alias,@"STO_CUDA_RESERVED_SHARED STV_DEFAULT"
__nv_reservedSMEM_offset_0_alias:
	.zero		0
	.zero		64


//--------------------- .nv.constant0._Z24columnMatrixMatrixKernelPiS_S_i --------------------------
	.section	.nv.constant0._Z24columnMatrixMatrixKernelPiS_S_i,"a",@progbits
	.sectionflags	@""
	.align	4
.nv.constant0._Z24columnMatrixMatrixKernelPiS_S_i:
	.zero		924


//--------------------- .nv.constant0._Z21rowMatrixMatrixKernelPiS_S_i --------------------------
	.section	.nv.constant0._Z21rowMatrixMatrixKernelPiS_S_i,"a",@progbits
	.sectionflags	@""
	.align	4
.nv.constant0._Z21rowMatrixMatrixKernelPiS_S_i:
	.zero		924


//--------------------- .nv.constant0._Z25elementMatrixMatrixKernelPiS_S_i --------------------------
	.section	.nv.constant0._Z25elementMatrixMatrixKernelPiS_S_i,"a",@progbits
	.sectionflags	@""
	.align	4
.nv.constant0._Z25elementMatrixMatrixKernelPiS_S_i:
	.zero		924


//--------------------- SYMBOLS --------------------------

	.type		.nv.reservedSmem.offset0,@object
	.size		.nv.reservedSmem.offset0,0x4
